	.target	sm_90a

	.elftype	@"ET_EXEC"


//--------------------- .note.nv.tkinfo           --------------------------
	.section	.note.nv.tkinfo,"",@"SHT_NOTE"
	.sectionflags	@"SHF_NOTE_NV_TKINFO"
	.tkinfo
        /*0018*/ 	.word	0x00000002
        /*0030*/ 	.string	""
        /*0030*/ 	.string	"ptxas"
        /*0030*/ 	.string	"Cuda compilation tools, release 13.0, V13.0.88"
        /*0030*/ 	.string	"Build cuda_13.0.r13.0/compiler.36424714_0"
        /*0030*/ 	.string	"-arch sm_90a -m 64 "



//--------------------- .note.nv.cuinfo           --------------------------
	.section	.note.nv.cuinfo,"",@"SHT_NOTE"
	.sectionflags	@"SHF_NOTE_NV_CUINFO"
        /*0018*/ 	.short	0x0002
        /*001a*/ 	.short	0x005a
        /*001c*/ 	.short	0x0082
	.zero		2


//--------------------- .nv.info                  --------------------------
	.section	.nv.info,"",@"SHT_CUDA_INFO"
	.align	4


	//----- nvinfo : EIATTR_REGCOUNT
	.align		4
        /*0000*/ 	.byte	0x04, 0x2f
        /*0002*/ 	.short	(.L_15 - .L_14)
	.align		4
.L_14:
        /*0004*/ 	.word	index@(_ZN7cutlass13device_kernelINS_4gemm6kernel13GemmUniversalIN4cute5tupleIJiiiiEEENS1_10collective13CollectiveMmaINS1_34MainloopSm90TmaGmmaWarpSpecializedILi3ENS5_IJNS4_1CILi1EEENSA_ILi2EEESB_EEENS1_32KernelTmaWarpSpecializedPingpongEEENS5_IJNSA_ILi64EEENSA_ILi128EEESH_EEENS_6half_tENS5_IJlSB_lEEESJ_SK_NS4_8TiledMMAINS4_8MMA_AtomIJNS4_4SM904GMMA26MMA_64x128x16_F32F16F16_SSILNSO_5MajorE0ELSQ_0ELNSO_7ScaleInE1ELSR_1EEEEEENS4_6LayoutINS5_IJSB_SB_SB_EEENS5_IJNSA_ILi0EEESW_SW_EEEEENS5_IJNS4_10UnderscoreESZ_SZ_EEEEENS4_23SM90_TMA_LOAD_MULTICASTENS4_14ComposedLayoutINS4_7SwizzleILi3ELi4ELi3EEENS4_18smem_ptr_flag_bitsILi16EEENSU_INS5_IJNSA_ILi8EEESG_EEENS5_IJSG_SB_EEEEEEEvNS4_8identityENS4_13SM90_TMA_LOADES1C_vS1D_EENS_8epilogue10collective6detail29Sm90TmaWarpSpecializedAdapterINS1H_15DefaultEpilogueISJ_SK_SK_NS1G_6thread17LinearCombinationISJ_Li1EffLNS1L_9ScaleType4KindE0ELNS_15FloatRoundStyleE2ESJ_EENS1_15EpilogueDefaultEEEEEvvEEEEvNT_6ParamsE)
        /*0008*/ 	.word	0x000000a8


	//----- nvinfo : EIATTR_FRAME_SIZE
	.align		4
.L_15:
        /*000c*/ 	.byte	0x04, 0x11
        /*000e*/ 	.short	(.L_17 - .L_16)
	.align		4
.L_16:
        /*0010*/ 	.word	index@(_ZN7cutlass13device_kernelINS_4gemm6kernel13GemmUniversalIN4cute5tupleIJiiiiEEENS1_10collective13CollectiveMmaINS1_34MainloopSm90TmaGmmaWarpSpecializedILi3ENS5_IJNS4_1CILi1EEENSA_ILi2EEESB_EEENS1_32KernelTmaWarpSpecializedPingpongEEENS5_IJNSA_ILi64EEENSA_ILi128EEESH_EEENS_6half_tENS5_IJlSB_lEEESJ_SK_NS4_8TiledMMAINS4_8MMA_AtomIJNS4_4SM904GMMA26MMA_64x128x16_F32F16F16_SSILNSO_5MajorE0ELSQ_0ELNSO_7ScaleInE1ELSR_1EEEEEENS4_6LayoutINS5_IJSB_SB_SB_EEENS5_IJNSA_ILi0EEESW_SW_EEEEENS5_IJNS4_10UnderscoreESZ_SZ_EEEEENS4_23SM90_TMA_LOAD_MULTICASTENS4_14ComposedLayoutINS4_7SwizzleILi3ELi4ELi3EEENS4_18smem_ptr_flag_bitsILi16EEENSU_INS5_IJNSA_ILi8EEESG_EEENS5_IJSG_SB_EEEEEEEvNS4_8identityENS4_13SM90_TMA_LOADES1C_vS1D_EENS_8epilogue10collective6detail29Sm90TmaWarpSpecializedAdapterINS1H_15DefaultEpilogueISJ_SK_SK_NS1G_6thread17LinearCombinationISJ_Li1EffLNS1L_9ScaleType4KindE0ELNS_15FloatRoundStyleE2ESJ_EENS1_15EpilogueDefaultEEEEEvvEEEEvNT_6ParamsE)
        /*0014*/ 	.word	0x00000008


	//----- nvinfo : EIATTR_MIN_STACK_SIZE
	.align		4
.L_17:
        /*0018*/ 	.byte	0x04, 0x12
        /*001a*/ 	.short	(.L_19 - .L_18)
	.align		4
.L_18:
        /*001c*/ 	.word	index@(_ZN7cutlass13device_kernelINS_4gemm6kernel13GemmUniversalIN4cute5tupleIJiiiiEEENS1_10collective13CollectiveMmaINS1_34MainloopSm90TmaGmmaWarpSpecializedILi3ENS5_IJNS4_1CILi1EEENSA_ILi2EEESB_EEENS1_32KernelTmaWarpSpecializedPingpongEEENS5_IJNSA_ILi64EEENSA_ILi128EEESH_EEENS_6half_tENS5_IJlSB_lEEESJ_SK_NS4_8TiledMMAINS4_8MMA_AtomIJNS4_4SM904GMMA26MMA_64x128x16_F32F16F16_SSILNSO_5MajorE0ELSQ_0ELNSO_7ScaleInE1ELSR_1EEEEEENS4_6LayoutINS5_IJSB_SB_SB_EEENS5_IJNSA_ILi0EEESW_SW_EEEEENS5_IJNS4_10UnderscoreESZ_SZ_EEEEENS4_23SM90_TMA_LOAD_MULTICASTENS4_14ComposedLayoutINS4_7SwizzleILi3ELi4ELi3EEENS4_18smem_ptr_flag_bitsILi16EEENSU_INS5_IJNSA_ILi8EEESG_EEENS5_IJSG_SB_EEEEEEEvNS4_8identityENS4_13SM90_TMA_LOADES1C_vS1D_EENS_8epilogue10collective6detail29Sm90TmaWarpSpecializedAdapterINS1H_15DefaultEpilogueISJ_SK_SK_NS1G_6thread17LinearCombinationISJ_Li1EffLNS1L_9ScaleType4KindE0ELNS_15FloatRoundStyleE2ESJ_EENS1_15EpilogueDefaultEEEEEvvEEEEvNT_6ParamsE)
        /*0020*/ 	.word	0x00000008
.L_19:


//--------------------- .nv.compat                --------------------------
	.section	.nv.compat,"",@"SHT_CUDA_COMPAT_INFO"
	.align	4
        /*0000*/ 	.byte	0x02, 0x09, 0x01, 0x00, 0x02, 0x02, 0x04, 0x00, 0x02, 0x05, 0x05, 0x00, 0x03, 0x07, 0x01, 0x01
        /*0010*/ 	.byte	0x02, 0x03, 0x01, 0x00, 0x02, 0x06, 0x01, 0x00, 0x04, 0x0b, 0x08, 0x00, 0x00, 0x00, 0x00, 0x00
        /*0020*/ 	.byte	0x00, 0x00, 0x00, 0x00


//--------------------- .nv.info._ZN7cutlass13device_kernelINS_4gemm6kernel13GemmUniversalIN4cute5tupleIJiiiiEEENS1_10collective13CollectiveMmaINS1_34MainloopSm90TmaGmmaWarpSpecializedILi3ENS5_IJNS4_1CILi1EEENSA_ILi2EEESB_EEENS1_32KernelTmaWarpSpecializedPingpongEEENS5_IJNSA_ILi64EEENSA_ILi128EEESH_EEENS_6half_tENS5_IJlSB_lEEESJ_SK_NS4_8TiledMMAINS4_8MMA_AtomIJNS4_4SM904GMMA26MMA_64x128x16_F32F16F16_SSILNSO_5MajorE0ELSQ_0ELNSO_7ScaleInE1ELSR_1EEEEEENS4_6LayoutINS5_IJSB_SB_SB_EEENS5_IJNSA_ILi0EEESW_SW_EEEEENS5_IJNS4_10UnderscoreESZ_SZ_EEEEENS4_23SM90_TMA_LOAD_MULTICASTENS4_14ComposedLayoutINS4_7SwizzleILi3ELi4ELi3EEENS4_18smem_ptr_flag_bitsILi16EEENSU_INS5_IJNSA_ILi8EEESG_EEENS5_IJSG_SB_EEEEEEEvNS4_8identityENS4_13SM90_TMA_LOADES1C_vS1D_EENS_8epilogue10collective6detail29Sm90TmaWarpSpecializedAdapterINS1H_15DefaultEpilogueISJ_SK_SK_NS1G_6thread17LinearCombinationISJ_Li1EffLNS1L_9ScaleType4KindE0ELNS_15FloatRoundStyleE2ESJ_EENS1_15EpilogueDefaultEEEEEvvEEEEvNT_6ParamsE --------------------------
	.section	.nv.info._ZN7cutlass13device_kernelINS_4gemm6kernel13GemmUniversalIN4cute5tupleIJiiiiEEENS1_10collective13CollectiveMmaINS1_34MainloopSm90TmaGmmaWarpSpecializedILi3ENS5_IJNS4_1CILi1EEENSA_ILi2EEESB_EEENS1_32KernelTmaWarpSpecializedPingpongEEENS5_IJNSA_ILi64EEENSA_ILi128EEESH_EEENS_6half_tENS5_IJlSB_lEEESJ_SK_NS4_8TiledMMAINS4_8MMA_AtomIJNS4_4SM904GMMA26MMA_64x128x16_F32F16F16_SSILNSO_5MajorE0ELSQ_0ELNSO_7ScaleInE1ELSR_1EEEEEENS4_6LayoutINS5_IJSB_SB_SB_EEENS5_IJNSA_ILi0EEESW_SW_EEEEENS5_IJNS4_10UnderscoreESZ_SZ_EEEEENS4_23SM90_TMA_LOAD_MULTICASTENS4_14ComposedLayoutINS4_7SwizzleILi3ELi4ELi3EEENS4_18smem_ptr_flag_bitsILi16EEENSU_INS5_IJNSA_ILi8EEESG_EEENS5_IJSG_SB_EEEEEEEvNS4_8identityENS4_13SM90_TMA_LOADES1C_vS1D_EENS_8epilogue10collective6detail29Sm90TmaWarpSpecializedAdapterINS1H_15DefaultEpilogueISJ_SK_SK_NS1G_6thread17LinearCombinationISJ_Li1EffLNS1L_9ScaleType4KindE0ELNS_15FloatRoundStyleE2ESJ_EENS1_15EpilogueDefaultEEEEEvvEEEEvNT_6ParamsE,"",@"SHT_CUDA_INFO"
	.sectionflags	@""
	.align	4


	//----- nvinfo : EIATTR_CUDA_API_VERSION
	.align		4
        /*0000*/ 	.byte	0x04, 0x37
        /*0002*/ 	.short	(.L_21 - .L_20)
.L_20:
        /*0004*/ 	.word	0x00000082


	//----- nvinfo : EIATTR_KPARAM_INFO
	.align		4
.L_21:
        /*0008*/ 	.byte	0x04, 0x17
        /*000a*/ 	.short	(.L_23 - .L_22)
.L_22:
        /*000c*/ 	.word	0x00000000
        /*0010*/ 	.short	0x0000
        /*0012*/ 	.short	0x0070
        /*0014*/ 	.byte	0x00, 0xf0, 0x01, 0x10


	//----- nvinfo : EIATTR_SPARSE_MMA_MASK
	.align		4
.L_23:
        /*0018*/ 	.byte	0x03, 0x50
        /*001a*/ 	.short	0x0000


	//----- nvinfo : EIATTR_MAXREG_COUNT
	.align		4
        /*001c*/ 	.byte	0x03, 0x1b
        /*001e*/ 	.short	0x00a8


	//----- nvinfo : EIATTR_NUM_BARRIERS
	.align		4
        /*0020*/ 	.byte	0x02, 0x4c
        /*0022*/ 	.byte	0x01
	.zero		1


	//----- nvinfo : EIATTR_EXTERNS
	.align		4
        /*0024*/ 	.byte	0x04, 0x0f
        /*0026*/ 	.short	(.L_25 - .L_24)


	//   ....[0]....
	.align		4
.L_24:
        /*0028*/ 	.word	index@(__assertfail)


	//----- nvinfo : EIATTR_ANNOTATIONS
	.align		4
.L_25:
        /*002c*/ 	.byte	0x04, 0x55
        /*002e*/ 	.short	(.L_27 - .L_26)


	//   ....[0]....
.L_26:
        /*0030*/ 	.word	0x00000001
        /*0034*/ 	.byte	0x20, 0x0d, 0x00, 0x00, 0x01, 0x00, 0x00, 0x00, 0xd0, 0x13, 0x00, 0x00, 0x01, 0x00, 0x00, 0x00
        /*0044*/ 	.byte	0x50, 0x66, 0x00, 0x00, 0x01, 0x00, 0x00, 0x00, 0x40, 0x73, 0x00, 0x00


	//----- nvinfo : EIATTR_MERCURY_ISA_VERSION
	.align		4
.L_27:
        /*0050*/ 	.byte	0x03, 0x5f
        /*0052*/ 	.short	0x0101


	//----- nvinfo : EIATTR_INT_WARP_WIDE_INSTR_OFFSETS
	.align		4
        /*0054*/ 	.byte	0x04, 0x31
        /*0056*/ 	.short	(.L_29 - .L_28)


	//   ....[0]....
.L_28:
        /*0058*/ 	.word	0x000004e0


	//   ....[1]....
        /*005c*/ 	.word	0x00000520


	//   ....[2]....
        /*0060*/ 	.word	0x00000650


	//   ....[3]....
        /*0064*/ 	.word	0x00000660


	//   ....[4]....
        /*0068*/ 	.word	0x00000670


	//   ....[5]....
        /*006c*/ 	.word	0x00000680


	//   ....[6]....
        /*0070*/ 	.word	0x00000740


	//   ....[7]....
        /*0074*/ 	.word	0x00000780


	//   ....[8]....
        /*0078*/ 	.word	0x00002410


	//----- nvinfo : EIATTR_COOP_GROUP_MASK_REGIDS
	.align		4
.L_29:
        /*007c*/ 	.byte	0x04, 0x29
        /*007e*/ 	.short	(.L_31 - .L_30)


	//   ....[0]....
.L_30:
        /*0080*/ 	.word	0xffffffff


	//   ....[1]....
        /*0084*/ 	.word	0xffffffff


	//   ....[2]....
        /*0088*/ 	.word	0xffffffff


	//   ....[3]....
        /*008c*/ 	.word	0xffffffff


	//   ....[4]....
        /*0090*/ 	.word	0xffffffff


	//   ....[5]....
        /*0094*/ 	.word	0xffffffff


	//   ....[6]....
        /*0098*/ 	.word	0xffffffff


	//----- nvinfo : EIATTR_COOP_GROUP_INSTR_OFFSETS
	.align		4
.L_31:
        /*009c*/ 	.byte	0x04, 0x28
        /*009e*/ 	.short	(.L_33 - .L_32)


	//   ....[0]....
.L_32:
        /*00a0*/ 	.word	0x00000070


	//   ....[1]....
        /*00a4*/ 	.word	0x00000080


	//   ....[2]....
        /*00a8*/ 	.word	0x00000140


	//   ....[3]....
        /*00ac*/ 	.word	0x000002c0


	//   ....[4]....
        /*00b0*/ 	.word	0x00000300


	//   ....[5]....
        /*00b4*/ 	.word	0x00000390


	//   ....[6]....
        /*00b8*/ 	.word	0x000008d0


	//----- nvinfo : EIATTR_REG_RECONFIG
	.align		4
.L_33:
        /*00bc*/ 	.byte	0x01, 0x54
	.zero		2


	//----- nvinfo : EIATTR_SYSCALL_OFFSETS
	.align		4
        /*00c0*/ 	.byte	0x04, 0x46
        /*00c2*/ 	.short	(.L_35 - .L_34)


	//   ....[0]....
.L_34:
        /*00c4*/ 	.word	0x00001840


	//----- nvinfo : EIATTR_MBARRIER_INSTR_OFFSETS
	.align		4
.L_35:
        /*00c8*/ 	.byte	0x04, 0x39
        /*00ca*/ 	.short	(.L_37 - .L_36)


	//   ....[0]....
.L_36:
        /*00cc*/ 	.word	0x00000250
        /*00d0*/ 	.word	0x000000ff
        /*00d4*/ 	.word	0x00000000
        /*00d8*/ 	.short	0x0100
        /*00da*/ 	.byte	0x08
	.zero		1


	//   ....[1]....
        /*00dc*/ 	.word	0x00000260
        /*00e0*/ 	.word	0x000000ff
        /*00e4*/ 	.word	0x00000018
        /*00e8*/ 	.short	0x0100
        /*00ea*/ 	.byte	0x08
	.zero		1


	//   ....[2]....
        /*00ec*/ 	.word	0x00000270
        /*00f0*/ 	.word	0x000000ff
        /*00f4*/ 	.word	0x00000008
        /*00f8*/ 	.short	0x0100
        /*00fa*/ 	.byte	0x08
	.zero		1


	//   ....[3]....
        /*00fc*/ 	.word	0x00000280
        /*0100*/ 	.word	0x000000ff
        /*0104*/ 	.word	0x00000020
        /*0108*/ 	.short	0x0100
        /*010a*/ 	.byte	0x08
	.zero		1


	//   ....[4]....
        /*010c*/ 	.word	0x00000290
        /*0110*/ 	.word	0x000000ff
        /*0114*/ 	.word	0x00000010
        /*0118*/ 	.short	0x0100
        /*011a*/ 	.byte	0x08
	.zero		1


	//   ....[5]....
        /*011c*/ 	.word	0x000002a0
        /*0120*/ 	.word	0x000000ff
        /*0124*/ 	.word	0x00000028
        /*0128*/ 	.short	0x0100
        /*012a*/ 	.byte	0x08
	.zero		1


	//   ....[6]....
        /*012c*/ 	.word	0x000007b0
        /*0130*/ 	.word	0x000000ff
        /*0134*/ 	.word	0x00000060
        /*0138*/ 	.short	0x0100
        /*013a*/ 	.byte	0x08
	.zero		1


	//   ....[7]....
        /*013c*/ 	.word	0x00000830
        /*0140*/ 	.word	0x000000ff
        /*0144*/ 	.word	0x00000068
        /*0148*/ 	.short	0x0100
        /*014a*/ 	.byte	0x08
	.zero		1


	//   ....[8]....
        /*014c*/ 	.word	0x00000850
        /*0150*/ 	.word	0x000000ff
        /*0154*/ 	.word	0x00000040
        /*0158*/ 	.short	0x0100
        /*015a*/ 	.byte	0x09
	.zero		1


	//   ....[9]....
        /*015c*/ 	.word	0x00000860
        /*0160*/ 	.word	0x000000ff
        /*0164*/ 	.word	0x00000048
        /*0168*/ 	.short	0x0100
        /*016a*/ 	.byte	0x09
	.zero		1


	//   ....[10]....
        /*016c*/ 	.word	0x00000870
        /*0170*/ 	.word	0x000000ff
        /*0174*/ 	.word	0x00000050
        /*0178*/ 	.short	0x0100
        /*017a*/ 	.byte	0x09
	.zero		1


	//   ....[11]....
        /*017c*/ 	.word	0x00000880
        /*0180*/ 	.word	0x000000ff
        /*0184*/ 	.word	0x00000058
        /*0188*/ 	.short	0x0100
        /*018a*/ 	.byte	0x09
	.zero		1


	//   ....[12]....
        /*018c*/ 	.word	0x00001700
        /*0190*/ 	.word	0x000000ff
        /*0194*/ 	.word	0xfffffff8
        /*0198*/ 	.short	0x010a
        /*019a*/ 	.byte	0x2b
	.zero		1


	//   ....[13]....
        /*019c*/ 	.word	0x000018c0
        /*01a0*/ 	.word	0x00000003
        /*01a4*/ 	.word	0x00000000
        /*01a8*/ 	.short	0x010a
        /*01aa*/ 	.byte	0x3f
	.zero		1


	//   ....[14]....
        /*01ac*/ 	.word	0x00001920
        /*01b0*/ 	.word	0x00000003
        /*01b4*/ 	.word	0x00000000
        /*01b8*/ 	.short	0x010a
        /*01ba*/ 	.byte	0x3f
	.zero		1


	//   ....[15]....
        /*01bc*/ 	.word	0x00001e40
        /*01c0*/ 	.word	0x000000ff
        /*01c4*/ 	.word	0x00000000
        /*01c8*/ 	.short	0x010a
        /*01ca*/ 	.byte	0x07
	.zero		1


	//   ....[16]....
        /*01cc*/ 	.word	0x00001e80
        /*01d0*/ 	.word	0x000000ff
        /*01d4*/ 	.word	0x00000000
        /*01d8*/ 	.short	0x010a
        /*01da*/ 	.byte	0x07
	.zero		1


	//   ....[17]....
        /*01dc*/ 	.word	0x000022a0
        /*01e0*/ 	.word	0x00000005
        /*01e4*/ 	.word	0x00000000
        /*01e8*/ 	.short	0x0101
        /*01ea*/ 	.byte	0x3f
	.zero		1


	//   ....[18]....
        /*01ec*/ 	.word	0x000023b0
        /*01f0*/ 	.word	0x00000003
        /*01f4*/ 	.word	0x00000000
        /*01f8*/ 	.short	0x0101
        /*01fa*/ 	.byte	0x2e
	.zero		1


	//   ....[19]....
        /*01fc*/ 	.word	0x000024b0
        /*0200*/ 	.word	0x00000003
        /*0204*/ 	.word	0x00000000
        /*0208*/ 	.short	0x0101
        /*020a*/ 	.byte	0x3f
	.zero		1


	//   ....[20]....
        /*020c*/ 	.word	0x00002530
        /*0210*/ 	.word	0x000000ff
        /*0214*/ 	.word	0x00000008
        /*0218*/ 	.short	0x010a
        /*021a*/ 	.byte	0x2b
	.zero		1


	//   ....[21]....
        /*021c*/ 	.word	0x00006690
        /*0220*/ 	.word	0x00000000
        /*0224*/ 	.word	0x00000000
        /*0228*/ 	.short	0x0101
        /*022a*/ 	.byte	0x2e
	.zero		1


	//   ....[22]....
        /*022c*/ 	.word	0x00006fc0
        /*0230*/ 	.word	0x0000000e
        /*0234*/ 	.word	0x00000018
        /*0238*/ 	.short	0x010a
        /*023a*/ 	.byte	0x3f
	.zero		1


	//   ....[23]....
        /*023c*/ 	.word	0x00007470
        /*0240*/ 	.word	0x00000006
        /*0244*/ 	.word	0x00000068
        /*0248*/ 	.short	0x0101
        /*024a*/ 	.byte	0x3f
	.zero		1


	//   ....[24]....
        /*024c*/ 	.word	0x00007b90
        /*0250*/ 	.word	0x00000007
        /*0254*/ 	.word	0x00000000
        /*0258*/ 	.short	0x010a
        /*025a*/ 	.byte	0x3f
	.zero		1


	//   ....[25]....
        /*025c*/ 	.word	0x00007c10
        /*0260*/ 	.word	0x00000004
        /*0264*/ 	.word	0x00000000
        /*0268*/ 	.short	0x010a
        /*026a*/ 	.byte	0x3f
	.zero		1


	//   ....[26]....
        /*026c*/ 	.word	0x00007ca0
        /*0270*/ 	.word	0x00000005
        /*0274*/ 	.word	0x00000000
        /*0278*/ 	.short	0x010a
        /*027a*/ 	.byte	0x3f
	.zero		1


	//   ....[27]....
        /*027c*/ 	.word	0x00007d10
        /*0280*/ 	.word	0x00000003
        /*0284*/ 	.word	0xfffffff8
        /*0288*/ 	.short	0x010a
        /*028a*/ 	.byte	0x3f
	.zero		1


	//   ....[28]....
        /*028c*/ 	.word	0x00007d60
        /*0290*/ 	.word	0x00000003
        /*0294*/ 	.word	0x00000000
        /*0298*/ 	.short	0x010a
        /*029a*/ 	.byte	0x3f
	.zero		1


	//   ....[29]....
        /*029c*/ 	.word	0x00007dc0
        /*02a0*/ 	.word	0x00000005
        /*02a4*/ 	.word	0x00000000
        /*02a8*/ 	.short	0x010a
        /*02aa*/ 	.byte	0x3f
	.zero		1


	//   ....[30]....
        /*02ac*/ 	.word	0x00007e20
        /*02b0*/ 	.word	0x00000003
        /*02b4*/ 	.word	0x00000008
        /*02b8*/ 	.short	0x010a
        /*02ba*/ 	.byte	0x3f
	.zero		1


	//   ....[31]....
        /*02bc*/ 	.word	0x00007ef0
        /*02c0*/ 	.word	0x0000000e
        /*02c4*/ 	.word	0x00000018
        /*02c8*/ 	.short	0x010a
        /*02ca*/ 	.byte	0x3f
	.zero		1


	//   ....[32]....
        /*02cc*/ 	.word	0x00007fc0
        /*02d0*/ 	.word	0x00000007
        /*02d4*/ 	.word	0x00000000
        /*02d8*/ 	.short	0x010a
        /*02da*/ 	.byte	0x3f
	.zero		1


	//   ....[33]....
        /*02dc*/ 	.word	0x00008010
        /*02e0*/ 	.word	0x00000004
        /*02e4*/ 	.word	0x00000000
        /*02e8*/ 	.short	0x010a
        /*02ea*/ 	.byte	0x3f
	.zero		1


	//----- nvinfo : EIATTR_NUM_MBARRIERS
	.align		4
.L_37:
        /*02ec*/ 	.byte	0x03, 0x38
        /*02ee*/ 	.short	0x000c


	//----- nvinfo : EIATTR_EXIT_INSTR_OFFSETS
	.align		4
        /*02f0*/ 	.byte	0x04, 0x1c
        /*02f2*/ 	.short	(.L_39 - .L_38)


	//   ....[0]....
.L_38:
        /*02f4*/ 	.word	0x00001360


	//   ....[1]....
        /*02f8*/ 	.word	0x000013c0


	//   ....[2]....
        /*02fc*/ 	.word	0x00006cb0


	//   ....[3]....
        /*0300*/ 	.word	0x00006ce0


	//   ....[4]....
        /*0304*/ 	.word	0x00007cf0


	//----- nvinfo : EIATTR_MAX_THREADS
	.align		4
.L_39:
        /*0308*/ 	.byte	0x04, 0x05
        /*030a*/ 	.short	(.L_41 - .L_40)
.L_40:
        /*030c*/ 	.word	0x00000180
        /*0310*/ 	.word	0x00000001
        /*0314*/ 	.word	0x00000001


	//----- nvinfo : EIATTR_CRS_STACK_SIZE
	.align		4
.L_41:
        /*0318*/ 	.byte	0x04, 0x1e
        /*031a*/ 	.short	(.L_43 - .L_42)
.L_42:
        /*031c*/ 	.word	0x00000000


	//----- nvinfo : EIATTR_CBANK_PARAM_SIZE
	.align		4
.L_43:
        /*0320*/ 	.byte	0x03, 0x19
        /*0322*/ 	.short	0x0470


	//----- nvinfo : EIATTR_PARAM_CBANK
	.align		4
        /*0324*/ 	.byte	0x04, 0x0a
        /*0326*/ 	.short	(.L_45 - .L_44)
	.align		4
.L_44:
        /*0328*/ 	.word	index@(.nv.constant0._ZN7cutlass13device_kernelINS_4gemm6kernel13GemmUniversalIN4cute5tupleIJiiiiEEENS1_10collective13CollectiveMmaINS1_34MainloopSm90TmaGmmaWarpSpecializedILi3ENS5_IJNS4_1CILi1EEENSA_ILi2EEESB_EEENS1_32KernelTmaWarpSpecializedPingpongEEENS5_IJNSA_ILi64EEENSA_ILi128EEESH_EEENS_6half_tENS5_IJlSB_lEEESJ_SK_NS4_8TiledMMAINS4_8MMA_AtomIJNS4_4SM904GMMA26MMA_64x128x16_F32F16F16_SSILNSO_5MajorE0ELSQ_0ELNSO_7ScaleInE1ELSR_1EEEEEENS4_6LayoutINS5_IJSB_SB_SB_EEENS5_IJNSA_ILi0EEESW_SW_EEEEENS5_IJNS4_10UnderscoreESZ_SZ_EEEEENS4_23SM90_TMA_LOAD_MULTICASTENS4_14ComposedLayoutINS4_7SwizzleILi3ELi4ELi3EEENS4_18smem_ptr_flag_bitsILi16EEENSU_INS5_IJNSA_ILi8EEESG_EEENS5_IJSG_SB_EEEEEEEvNS4_8identityENS4_13SM90_TMA_LOADES1C_vS1D_EENS_8epilogue10collective6detail29Sm90TmaWarpSpecializedAdapterINS1H_15DefaultEpilogueISJ_SK_SK_NS1G_6thread17LinearCombinationISJ_Li1EffLNS1L_9ScaleType4KindE0ELNS_15FloatRoundStyleE2ESJ_EENS1_15EpilogueDefaultEEEEEvvEEEEvNT_6ParamsE)
        /*032c*/ 	.short	0x0210
        /*032e*/ 	.short	0x0470


	//----- nvinfo : EIATTR_SW_WAR
	.align		4
.L_45:
        /*0330*/ 	.byte	0x04, 0x36
        /*0332*/ 	.short	(.L_47 - .L_46)
.L_46:
        /*0334*/ 	.word	0x00000008
.L_47:


//--------------------- .nv.callgraph             --------------------------
	.section	.nv.callgraph,"",@"SHT_CUDA_CALLGRAPH"
	.align	4
	.sectionentsize	8
	.align		4
        /*0000*/ 	.word	0x00000000
	.align		4
        /*0004*/ 	.word	0xffffffff
	.align		4
        /*0008*/ 	.word	index@(_ZN7cutlass13device_kernelINS_4gemm6kernel13GemmUniversalIN4cute5tupleIJiiiiEEENS1_10collective13CollectiveMmaINS1_34MainloopSm90TmaGmmaWarpSpecializedILi3ENS5_IJNS4_1CILi1EEENSA_ILi2EEESB_EEENS1_32KernelTmaWarpSpecializedPingpongEEENS5_IJNSA_ILi64EEENSA_ILi128EEESH_EEENS_6half_tENS5_IJlSB_lEEESJ_SK_NS4_8TiledMMAINS4_8MMA_AtomIJNS4_4SM904GMMA26MMA_64x128x16_F32F16F16_SSILNSO_5MajorE0ELSQ_0ELNSO_7ScaleInE1ELSR_1EEEEEENS4_6LayoutINS5_IJSB_SB_SB_EEENS5_IJNSA_ILi0EEESW_SW_EEEEENS5_IJNS4_10UnderscoreESZ_SZ_EEEEENS4_23SM90_TMA_LOAD_MULTICASTENS4_14ComposedLayoutINS4_7SwizzleILi3ELi4ELi3EEENS4_18smem_ptr_flag_bitsILi16EEENSU_INS5_IJNSA_ILi8EEESG_EEENS5_IJSG_SB_EEEEEEEvNS4_8identityENS4_13SM90_TMA_LOADES1C_vS1D_EENS_8epilogue10collective6detail29Sm90TmaWarpSpecializedAdapterINS1H_15DefaultEpilogueISJ_SK_SK_NS1G_6thread17LinearCombinationISJ_Li1EffLNS1L_9ScaleType4KindE0ELNS_15FloatRoundStyleE2ESJ_EENS1_15EpilogueDefaultEEEEEvvEEEEvNT_6ParamsE)
	.align		4
        /*000c*/ 	.word	index@(__assertfail)
	.align		4
        /*0010*/ 	.word	0x00000000
	.align		4
        /*0014*/ 	.word	0xfffffffe
	.align		4
        /*0018*/ 	.word	0x00000000
	.align		4
        /*001c*/ 	.word	0xfffffffd
	.align		4
        /*0020*/ 	.word	0x00000000
	.align		4
        /*0024*/ 	.word	0xfffffffc


//--------------------- .nv.constant4             --------------------------
	.section	.nv.constant4,"a",@progbits
	.align	8
	.align		8
.nv.constant4:
        /*0000*/ 	.dword	__assertfail
	.align		8
        /*0008*/ 	.dword	__unnamed_1
	.align		8
        /*0010*/ 	.dword	_ZN39_INTERNAL_5818a1d1_4_k_cu_926a3020_28964cuda3std3__45__cpo5beginE
	.align		8
        /*0018*/ 	.dword	_ZN39_INTERNAL_5818a1d1_4_k_cu_926a3020_28964cuda3std3__45__cpo3endE
	.align		8
        /*0020*/ 	.dword	_ZN39_INTERNAL_5818a1d1_4_k_cu_926a3020_28964cuda3std3__45__cpo6cbeginE
	.align		8
        /*0028*/ 	.dword	_ZN39_INTERNAL_5818a1d1_4_k_cu_926a3020_28964cuda3std3__45__cpo4cendE
	.align		8
        /*0030*/ 	.dword	_ZN39_INTERNAL_5818a1d1_4_k_cu_926a3020_28964cuda3std3__441_GLOBAL__N__5818a1d1_4_k_cu_926a3020_28966ignoreE
	.align		8
        /*0038*/ 	.dword	_ZN39_INTERNAL_5818a1d1_4_k_cu_926a3020_28964cuda3std3__419piecewise_constructE
	.align		8
        /*0040*/ 	.dword	_ZN39_INTERNAL_5818a1d1_4_k_cu_926a3020_28964cuda3std3__48in_placeE
	.align		8
        /*0048*/ 	.dword	_ZN39_INTERNAL_5818a1d1_4_k_cu_926a3020_28964cuda3std6ranges3__45__cpo4swapE
	.align		8
        /*0050*/ 	.dword	_ZN39_INTERNAL_5818a1d1_4_k_cu_926a3020_28964cuda3std6ranges3__45__cpo9iter_moveE
	.align		8
        /*0058*/ 	.dword	_ZN39_INTERNAL_5818a1d1_4_k_cu_926a3020_28964cute7productE
	.align		8
        /*0060*/ 	.dword	_ZN39_INTERNAL_5818a1d1_4_k_cu_926a3020_28964cute1_E
	.align		8
        /*0068*/ 	.dword	$str$22
	.align		8
        /*0070*/ 	.dword	$str$23


//--------------------- .text._ZN7cutlass13device_kernelINS_4gemm6kernel13GemmUniversalIN4cute5tupleIJiiiiEEENS1_10collective13CollectiveMmaINS1_34MainloopSm90TmaGmmaWarpSpecializedILi3ENS5_IJNS4_1CILi1EEENSA_ILi2EEESB_EEENS1_32KernelTmaWarpSpecializedPingpongEEENS5_IJNSA_ILi64EEENSA_ILi128EEESH_EEENS_6half_tENS5_IJlSB_lEEESJ_SK_NS4_8TiledMMAINS4_8MMA_AtomIJNS4_4SM904GMMA26MMA_64x128x16_F32F16F16_SSILNSO_5MajorE0ELSQ_0ELNSO_7ScaleInE1ELSR_1EEEEEENS4_6LayoutINS5_IJSB_SB_SB_EEENS5_IJNSA_ILi0EEESW_SW_EEEEENS5_IJNS4_10UnderscoreESZ_SZ_EEEEENS4_23SM90_TMA_LOAD_MULTICASTENS4_14ComposedLayoutINS4_7SwizzleILi3ELi4ELi3EEENS4_18smem_ptr_flag_bitsILi16EEENSU_INS5_IJNSA_ILi8EEESG_EEENS5_IJSG_SB_EEEEEEEvNS4_8identityENS4_13SM90_TMA_LOADES1C_vS1D_EENS_8epilogue10collective6detail29Sm90TmaWarpSpecializedAdapterINS1H_15DefaultEpilogueISJ_SK_SK_NS1G_6thread17LinearCombinationISJ_Li1EffLNS1L_9ScaleType4KindE0ELNS_15FloatRoundStyleE2ESJ_EENS1_15EpilogueDefaultEEEEEvvEEEEvNT_6ParamsE --------------------------
	.section	.text._ZN7cutlass13device_kernelINS_4gemm6kernel13GemmUniversalIN4cute5tupleIJiiiiEEENS1_10collective13CollectiveMmaINS1_34MainloopSm90TmaGmmaWarpSpecializedILi3ENS5_IJNS4_1CILi1EEENSA_ILi2EEESB_EEENS1_32KernelTmaWarpSpecializedPingpongEEENS5_IJNSA_ILi64EEENSA_ILi128EEESH_EEENS_6half_tENS5_IJlSB_lEEESJ_SK_NS4_8TiledMMAINS4_8MMA_AtomIJNS4_4SM904GMMA26MMA_64x128x16_F32F16F16_SSILNSO_5MajorE0ELSQ_0ELNSO_7ScaleInE1ELSR_1EEEEEENS4_6LayoutINS5_IJSB_SB_SB_EEENS5_IJNSA_ILi0EEESW_SW_EEEEENS5_IJNS4_10UnderscoreESZ_SZ_EEEEENS4_23SM90_TMA_LOAD_MULTICASTENS4_14ComposedLayoutINS4_7SwizzleILi3ELi4ELi3EEENS4_18smem_ptr_flag_bitsILi16EEENSU_INS5_IJNSA_ILi8EEESG_EEENS5_IJSG_SB_EEEEEEEvNS4_8identityENS4_13SM90_TMA_LOADES1C_vS1D_EENS_8epilogue10collective6detail29Sm90TmaWarpSpecializedAdapterINS1H_15DefaultEpilogueISJ_SK_SK_NS1G_6thread17LinearCombinationISJ_Li1EffLNS1L_9ScaleType4KindE0ELNS_15FloatRoundStyleE2ESJ_EENS1_15EpilogueDefaultEEEEEvvEEEEvNT_6ParamsE,"ax",@progbits
	.align	128
.text._ZN7cutlass13device_kernelINS_4gemm6kernel13GemmUniversalIN4cute5tupleIJiiiiEEENS1_10collective13CollectiveMmaINS1_34MainloopSm90TmaGmmaWarpSpecializedILi3ENS5_IJNS4_1CILi1EEENSA_ILi2EEESB_EEENS1_32KernelTmaWarpSpecializedPingpongEEENS5_IJNSA_ILi64EEENSA_ILi128EEESH_EEENS_6half_tENS5_IJlSB_lEEESJ_SK_NS4_8TiledMMAINS4_8MMA_AtomIJNS4_4SM904GMMA26MMA_64x128x16_F32F16F16_SSILNSO_5MajorE0ELSQ_0ELNSO_7ScaleInE1ELSR_1EEEEEENS4_6LayoutINS5_IJSB_SB_SB_EEENS5_IJNSA_ILi0EEESW_SW_EEEEENS5_IJNS4_10UnderscoreESZ_SZ_EEEEENS4_23SM90_TMA_LOAD_MULTICASTENS4_14ComposedLayoutINS4_7SwizzleILi3ELi4ELi3EEENS4_18smem_ptr_flag_bitsILi16EEENSU_INS5_IJNSA_ILi8EEESG_EEENS5_IJSG_SB_EEEEEEEvNS4_8identityENS4_13SM90_TMA_LOADES1C_vS1D_EENS_8epilogue10collective6detail29Sm90TmaWarpSpecializedAdapterINS1H_15DefaultEpilogueISJ_SK_SK_NS1G_6thread17LinearCombinationISJ_Li1EffLNS1L_9ScaleType4KindE0ELNS_15FloatRoundStyleE2ESJ_EENS1_15EpilogueDefaultEEEEEvvEEEEvNT_6ParamsE:
        .type           _ZN7cutlass13device_kernelINS_4gemm6kernel13GemmUniversalIN4cute5tupleIJiiiiEEENS1_10collective13CollectiveMmaINS1_34MainloopSm90TmaGmmaWarpSpecializedILi3ENS5_IJNS4_1CILi1EEENSA_ILi2EEESB_EEENS1_32KernelTmaWarpSpecializedPingpongEEENS5_IJNSA_ILi64EEENSA_ILi128EEESH_EEENS_6half_tENS5_IJlSB_lEEESJ_SK_NS4_8TiledMMAINS4_8MMA_AtomIJNS4_4SM904GMMA26MMA_64x128x16_F32F16F16_SSILNSO_5MajorE0ELSQ_0ELNSO_7ScaleInE1ELSR_1EEEEEENS4_6LayoutINS5_IJSB_SB_SB_EEENS5_IJNSA_ILi0EEESW_SW_EEEEENS5_IJNS4_10UnderscoreESZ_SZ_EEEEENS4_23SM90_TMA_LOAD_MULTICASTENS4_14ComposedLayoutINS4_7SwizzleILi3ELi4ELi3EEENS4_18smem_ptr_flag_bitsILi16EEENSU_INS5_IJNSA_ILi8EEESG_EEENS5_IJSG_SB_EEEEEEEvNS4_8identityENS4_13SM90_TMA_LOADES1C_vS1D_EENS_8epilogue10collective6detail29Sm90TmaWarpSpecializedAdapterINS1H_15DefaultEpilogueISJ_SK_SK_NS1G_6thread17LinearCombinationISJ_Li1EffLNS1L_9ScaleType4KindE0ELNS_15FloatRoundStyleE2ESJ_EENS1_15EpilogueDefaultEEEEEvvEEEEvNT_6ParamsE,@function
        .size           _ZN7cutlass13device_kernelINS_4gemm6kernel13GemmUniversalIN4cute5tupleIJiiiiEEENS1_10collective13CollectiveMmaINS1_34MainloopSm90TmaGmmaWarpSpecializedILi3ENS5_IJNS4_1CILi1EEENSA_ILi2EEESB_EEENS1_32KernelTmaWarpSpecializedPingpongEEENS5_IJNSA_ILi64EEENSA_ILi128EEESH_EEENS_6half_tENS5_IJlSB_lEEESJ_SK_NS4_8TiledMMAINS4_8MMA_AtomIJNS4_4SM904GMMA26MMA_64x128x16_F32F16F16_SSILNSO_5MajorE0ELSQ_0ELNSO_7ScaleInE1ELSR_1EEEEEENS4_6LayoutINS5_IJSB_SB_SB_EEENS5_IJNSA_ILi0EEESW_SW_EEEEENS5_IJNS4_10UnderscoreESZ_SZ_EEEEENS4_23SM90_TMA_LOAD_MULTICASTENS4_14ComposedLayoutINS4_7SwizzleILi3ELi4ELi3EEENS4_18smem_ptr_flag_bitsILi16EEENSU_INS5_IJNSA_ILi8EEESG_EEENS5_IJSG_SB_EEEEEEEvNS4_8identityENS4_13SM90_TMA_LOADES1C_vS1D_EENS_8epilogue10collective6detail29Sm90TmaWarpSpecializedAdapterINS1H_15DefaultEpilogueISJ_SK_SK_NS1G_6thread17LinearCombinationISJ_Li1EffLNS1L_9ScaleType4KindE0ELNS_15FloatRoundStyleE2ESJ_EENS1_15EpilogueDefaultEEEEEvvEEEEvNT_6ParamsE,(.L_x_199 - _ZN7cutlass13device_kernelINS_4gemm6kernel13GemmUniversalIN4cute5tupleIJiiiiEEENS1_10collective13CollectiveMmaINS1_34MainloopSm90TmaGmmaWarpSpecializedILi3ENS5_IJNS4_1CILi1EEENSA_ILi2EEESB_EEENS1_32KernelTmaWarpSpecializedPingpongEEENS5_IJNSA_ILi64EEENSA_ILi128EEESH_EEENS_6half_tENS5_IJlSB_lEEESJ_SK_NS4_8TiledMMAINS4_8MMA_AtomIJNS4_4SM904GMMA26MMA_64x128x16_F32F16F16_SSILNSO_5MajorE0ELSQ_0ELNSO_7ScaleInE1ELSR_1EEEEEENS4_6LayoutINS5_IJSB_SB_SB_EEENS5_IJNSA_ILi0EEESW_SW_EEEEENS5_IJNS4_10UnderscoreESZ_SZ_EEEEENS4_23SM90_TMA_LOAD_MULTICASTENS4_14ComposedLayoutINS4_7SwizzleILi3ELi4ELi3EEENS4_18smem_ptr_flag_bitsILi16EEENSU_INS5_IJNSA_ILi8EEESG_EEENS5_IJSG_SB_EEEEEEEvNS4_8identityENS4_13SM90_TMA_LOADES1C_vS1D_EENS_8epilogue10collective6detail29Sm90TmaWarpSpecializedAdapterINS1H_15DefaultEpilogueISJ_SK_SK_NS1G_6thread17LinearCombinationISJ_Li1EffLNS1L_9ScaleType4KindE0ELNS_15FloatRoundStyleE2ESJ_EENS1_15EpilogueDefaultEEEEEvvEEEEvNT_6ParamsE)
        .other          _ZN7cutlass13device_kernelINS_4gemm6kernel13GemmUniversalIN4cute5tupleIJiiiiEEENS1_10collective13CollectiveMmaINS1_34MainloopSm90TmaGmmaWarpSpecializedILi3ENS5_IJNS4_1CILi1EEENSA_ILi2EEESB_EEENS1_32KernelTmaWarpSpecializedPingpongEEENS5_IJNSA_ILi64EEENSA_ILi128EEESH_EEENS_6half_tENS5_IJlSB_lEEESJ_SK_NS4_8TiledMMAINS4_8MMA_AtomIJNS4_4SM904GMMA26MMA_64x128x16_F32F16F16_SSILNSO_5MajorE0ELSQ_0ELNSO_7ScaleInE1ELSR_1EEEEEENS4_6LayoutINS5_IJSB_SB_SB_EEENS5_IJNSA_ILi0EEESW_SW_EEEEENS5_IJNS4_10UnderscoreESZ_SZ_EEEEENS4_23SM90_TMA_LOAD_MULTICASTENS4_14ComposedLayoutINS4_7SwizzleILi3ELi4ELi3EEENS4_18smem_ptr_flag_bitsILi16EEENSU_INS5_IJNSA_ILi8EEESG_EEENS5_IJSG_SB_EEEEEEEvNS4_8identityENS4_13SM90_TMA_LOADES1C_vS1D_EENS_8epilogue10collective6detail29Sm90TmaWarpSpecializedAdapterINS1H_15DefaultEpilogueISJ_SK_SK_NS1G_6thread17LinearCombinationISJ_Li1EffLNS1L_9ScaleType4KindE0ELNS_15FloatRoundStyleE2ESJ_EENS1_15EpilogueDefaultEEEEEvvEEEEvNT_6ParamsE,@"STO_CUDA_ENTRY STV_DEFAULT"
_ZN7cutlass13device_kernelINS_4gemm6kernel13GemmUniversalIN4cute5tupleIJiiiiEEENS1_10collective13CollectiveMmaINS1_34MainloopSm90TmaGmmaWarpSpecializedILi3ENS5_IJNS4_1CILi1EEENSA_ILi2EEESB_EEENS1_32KernelTmaWarpSpecializedPingpongEEENS5_IJNSA_ILi64EEENSA_ILi128EEESH_EEENS_6half_tENS5_IJlSB_lEEESJ_SK_NS4_8TiledMMAINS4_8MMA_AtomIJNS4_4SM904GMMA26MMA_64x128x16_F32F16F16_SSILNSO_5MajorE0ELSQ_0ELNSO_7ScaleInE1ELSR_1EEEEEENS4_6LayoutINS5_IJSB_SB_SB_EEENS5_IJNSA_ILi0EEESW_SW_EEEEENS5_IJNS4_10UnderscoreESZ_SZ_EEEEENS4_23SM90_TMA_LOAD_MULTICASTENS4_14ComposedLayoutINS4_7SwizzleILi3ELi4ELi3EEENS4_18smem_ptr_flag_bitsILi16EEENSU_INS5_IJNSA_ILi8EEESG_EEENS5_IJSG_SB_EEEEEEEvNS4_8identityENS4_13SM90_TMA_LOADES1C_vS1D_EENS_8epilogue10collective6detail29Sm90TmaWarpSpecializedAdapterINS1H_15DefaultEpilogueISJ_SK_SK_NS1G_6thread17LinearCombinationISJ_Li1EffLNS1L_9ScaleType4KindE0ELNS_15FloatRoundStyleE2ESJ_EENS1_15EpilogueDefaultEEEEEvvEEEEvNT_6ParamsE:
[----:B------:R-:W0:Y:S02]  /*0000*/  LDC R1, c[0x0][0x28] ;  /* 0x00000a00ff017b82 */ /* 0x000e240000000800 */
[----:B0-----:R-:W-:Y:S01]  /*0010*/  VIADD R1, R1, 0xfffffff8 ;  /* 0xfffffff801017836 */ /* 0x001fe20000000000 */
[----:B------:R-:W0:Y:S01]  /*0020*/  S2R R4, SR_TID.X ;  /* 0x0000000000047919 */ /* 0x000e220000002100 */
[----:B------:R-:W-:Y:S01]  /*0030*/  ELECT P0, URZ, PT ;  /* 0x00000000003f782f */ /* 0x000fe20003800000 */
[----:B------:R-:W-:Y:S01]  /*0040*/  BSSY B0, `(.L_x_0) ;  /* 0x000000f000007945 */ /* 0x000fe20003800000 */
[--C-:B0-----:R-:W-:Y:S02]  /*0050*/  SHF.R.U32.HI R0, RZ, 0x5, R4.reuse ;  /* 0x00000005ff007819 */ /* 0x101fe40000011604 */
[----:B------:R-:W-:-:S03]  /*0060*/  SHF.R.U32.HI R7, RZ, 0x7, R4 ;  /* 0x00000007ff077819 */ /* 0x000fc60000011604 */
[----:B------:R-:W0:Y:S04]  /*0070*/  SHFL.IDX PT, R2, R0, RZ, 0x1f ;  /* 0x00001fff00027589 */ /* 0x000e2800000e0000 */
[----:B------:R1:W2:Y:S01]  /*0080*/  SHFL.IDX PT, R8, R7, RZ, 0x1f ;  /* 0x00001fff07087589 */ /* 0x0002a200000e0000 */
[----:B0-----:R-:W-:-:S13]  /*0090*/  ISETP.NE.OR P0, PT, R2, RZ, !P0 ;  /* 0x000000ff0200720c */ /* 0x001fda0004705670 */
[----:B-12---:R-:W-:Y:S05]  /*00a0*/  @P0 BRA `(.L_x_1) ;  /* 0x0000000000200947 */ /* 0x006fea0003800000 */
[----:B------:R-:W-:Y:S02]  /*00b0*/  ULDC.64 UR4, c[0x0][0x198] ;  /* 0x0000660000047ab9 */ /* 0x000fe40000000a00 */
[----:B------:R-:W-:Y:S02]  /*00c0*/  UIADD3 UR6, UP0, UR4, 0xf0, URZ ;  /* 0x000000f004067890 */ /* 0x000fe4000ff1e03f */
[----:B------:R-:W-:Y:S02]  /*00d0*/  UIADD3 UR4, UP1, UR4, 0x1f0, URZ ;  /* 0x000001f004047890 */ /* 0x000fe4000ff3e03f */
[----:B------:R-:W-:Y:S02]  /*00e0*/  UIADD3.X UR7, URZ, UR5, URZ, UP0, !UPT ;  /* 0x000000053f077290 */ /* 0x000fe400087fe43f */
[----:B------:R-:W-:-:S07]  /*00f0*/  UIADD3.X UR5, URZ, UR5, URZ, UP1, !UPT ;  /* 0x000000053f057290 */ /* 0x000fce0008ffe43f */
[----:B------:R0:W-:Y:S02]  /*0100*/  UTMACCTL.PF [UR6] ;  /* 0x00000000060079b9 */ /* 0x0001e40008040000 */
[----:B------:R0:W-:Y:S02]  /*0110*/  UTMACCTL.PF [UR4] ;  /* 0x00000000040079b9 */ /* 0x0001e40008040000 */
[----:B0-----:R-:W-:Y:S01]  /*0120*/  NOP ;  /* 0x0000000000007918 */ /* 0x001fe20000000000 */
.L_x_1:
[----:B------:R-:W-:Y:S05]  /*0130*/  BSYNC B0 ;  /* 0x0000000000007941 */ /* 0x000fea0003800000 */
.L_x_0:
[----:B------:R-:W0:Y:S01]  /*0140*/  SHFL.IDX PT, R9, R0, RZ, 0x1f ;  /* 0x00001fff00097589 */ /* 0x000e2200000e0000 */
[----:B------:R-:W-:Y:S02]  /*0150*/  SHF.R.S32.HI R3, RZ, 0x1f, R4 ;  /* 0x0000001fff037819 */ /* 0x000fe40000011404 */
[----:B0-----:R-:W-:-:S13]  /*0160*/  ISETP.NE.AND P0, PT, R9, RZ, PT ;  /* 0x000000ff0900720c */ /* 0x001fda0003f05270 */
[----:B------:R-:W-:Y:S05]  /*0170*/  @P0 BRA `(.L_x_2) ;  /* 0x0000000000500947 */ /* 0x000fea0003800000 */
[----:B------:R-:W0:Y:S01]  /*0180*/  S2UR UR8, SR_CgaCtaId ;  /* 0x00000000000879c3 */ /* 0x000e220000008800 */
[----:B------:R-:W-:Y:S01]  /*0190*/  UMOV UR4, 0x400 ;  /* 0x0000040000047882 */ /* 0x000fe20000000000 */
[----:B------:R-:W-:Y:S01]  /*01a0*/  UMOV UR5, 0x1 ;  /* 0x0000000100057882 */ /* 0x000fe20000000000 */
[----:B------:R-:W-:Y:S01]  /*01b0*/  UMOV UR6, 0x2 ;  /* 0x0000000200067882 */ /* 0x000fe20000000000 */
[----:B------:R-:W-:Y:S01]  /*01c0*/  ELECT P0, URZ, PT ;  /* 0x00000000003f782f */ /* 0x000fe20003800000 */
[----:B------:R-:W-:-:S04]  /*01d0*/  UIADD3 UR6, -UR6, 0x100000, URZ ;  /* 0x0010000006067890 */ /* 0x000fc8000fffe13f */
[----:B------:R-:W-:Y:S02]  /*01e0*/  USHF.L.U32 UR7, UR6, 0xb, URZ ;  /* 0x0000000b06077899 */ /* 0x000fe4000800063f */
[----:B------:R-:W-:Y:S02]  /*01f0*/  USHF.L.U32 UR6, UR6, 0x1, URZ ;  /* 0x0000000106067899 */ /* 0x000fe4000800063f */
[----:B0-----:R-:W-:Y:S02]  /*0200*/  ULEA UR8, UR8, UR4, 0x18 ;  /* 0x0000000408087291 */ /* 0x001fe4000f8ec03f */
[----:B------:R-:W-:-:S04]  /*0210*/  UIADD3 UR4, -UR5, 0x100000, URZ ;  /* 0x0010000005047890 */ /* 0x000fc8000fffe13f */
[----:B------:R-:W-:Y:S02]  /*0220*/  USHF.L.U32 UR5, UR4, 0xb, URZ ;  /* 0x0000000b04057899 */ /* 0x000fe4000800063f */
[----:B------:R-:W-:Y:S01]  /*0230*/  USHF.L.U32 UR4, UR4, 0x1, URZ ;  /* 0x0000000104047899 */ /* 0x000fe2000800063f */
[----:B------:R-:W0:Y:S11]  /*0240*/  FENCE.VIEW.ASYNC.S ;  /* 0x00000000000073c6 */ /* 0x000e360000000000 */
[----:B0-----:R0:W1:Y:S01]  /*0250*/  SYNCS.EXCH.64 URZ, [UR8], UR4 ;  /* 0x00000004083f75b2 */ /* 0x0010620008000100 */
[----:B------:R0:W2:Y:S01]  /*0260*/  SYNCS.EXCH.64 URZ, [UR8+0x18], UR6 ;  /* 0x00001806083f75b2 */ /* 0x0000a20008000100 */
[----:B------:R0:W3:Y:S01]  /*0270*/  SYNCS.EXCH.64 URZ, [UR8+0x8], UR4 ;  /* 0x00000804083f75b2 */ /* 0x0000e20008000100 */
[----:B------:R0:W4:Y:S01]  /*0280*/  SYNCS.EXCH.64 URZ, [UR8+0x20], UR6 ;  /* 0x00002006083f75b2 */ /* 0x0001220008000100 */
[----:B------:R0:W0:Y:S01]  /*0290*/  SYNCS.EXCH.64 URZ, [UR8+0x10], UR4 ;  /* 0x00001004083f75b2 */ /* 0x0000220008000100 */
[----:B------:R0:W0:Y:S01]  /*02a0*/  SYNCS.EXCH.64 URZ, [UR8+0x28], UR6 ;  /* 0x00002806083f75b2 */ /* 0x0000220008000100 */
[----:B------:R-:W-:Y:S01]  /*02b0*/  NOP ;  /* 0x0000000000007918 */ /* 0x000fe20000000000 */
.L_x_2:
[----:B------:R-:W5:Y:S01]  /*02c0*/  SHFL.IDX PT, R12, R0, RZ, 0x1f ;  /* 0x00001fff000c7589 */ /* 0x000f6200000e0000 */
[----:B------:R-:W-:Y:S01]  /*02d0*/  LEA.HI R3, R3, R4, RZ, 0x7 ;  /* 0x0000000403037211 */ /* 0x000fe200078f38ff */
[----:B------:R-:W1:Y:S01]  /*02e0*/  S2UR UR12, SR_CTAID.X ;  /* 0x00000000000c79c3 */ /* 0x000e620000002500 */
[----:B------:R-:W-:Y:S01]  /*02f0*/  ELECT P0, URZ, PT ;  /* 0x00000000003f782f */ /* 0x000fe20003800000 */
[----:B------:R0:W2:Y:S01]  /*0300*/  SHFL.IDX PT, R11, R0, RZ, 0x1f ;  /* 0x00001fff000b7589 */ /* 0x0000a200000e0000 */
[----:B------:R-:W-:Y:S02]  /*0310*/  LOP3.LUT R3, R3, 0xffffff80, RZ, 0xc0, !PT ;  /* 0xffffff8003037812 */ /* 0x000fe400078ec0ff */
[----:B------:R-:W-:Y:S01]  /*0320*/  ELECT P1, URZ, PT ;  /* 0x00000000003f782f */ /* 0x000fe20003820000 */
[----:B------:R-:W-:Y:S01]  /*0330*/  NOP ;  /* 0x0000000000007918 */ /* 0x000fe20000000000 */
[----:B------:R-:W3:Y:S01]  /*0340*/  S2R R6, SR_CTAID.Y ;  /* 0x0000000000067919 */ /* 0x000ee20000002600 */
[----:B0-----:R-:W-:Y:S01]  /*0350*/  ULDC UR4, c[0x0][0x150] ;  /* 0x0000540000047ab9 */ /* 0x001fe20000000800 */
[----:B------:R-:W-:Y:S01]  /*0360*/  IMAD.IADD R5, R4, 0x1, -R3 ;  /* 0x0000000104057824 */ /* 0x000fe200078e0a03 */
[----:B------:R-:W0:Y:S01]  /*0370*/  LDC R25, c[0x0][0x148] ;  /* 0x00005200ff197b82 */ /* 0x000e220000000800 */
[----:B------:R-:W-:Y:S01]  /*0380*/  SHF.R.S32.HI R0, RZ, 0x1f, R9 ;  /* 0x0000001fff007819 */ /* 0x000fe20000011409 */
[----:B------:R-:W4:Y:S01]  /*0390*/  SHFL.IDX PT, R15, R7, RZ, 0x1f ;  /* 0x00001fff070f7589 */ /* 0x000f2200000e0000 */
[----:B------:R-:W-:Y:S01]  /*03a0*/  UMOV UR11, 0x80 ;  /* 0x00000080000b7882 */ /* 0x000fe20000000000 */
[----:B------:R-:W-:Y:S01]  /*03b0*/  SHF.R.S32.HI R20, RZ, 0x1f, R5 ;  /* 0x0000001fff147819 */ /* 0x000fe20000011405 */
[----:B------:R-:W-:Y:S01]  /*03c0*/  NOP ;  /* 0x0000000000007918 */ /* 0x000fe20000000000 */
[----:B------:R-:W-:Y:S01]  /*03d0*/  LEA.HI R0, R0, R9, RZ, 0x2 ;  /* 0x0000000900007211 */ /* 0x000fe200078f10ff */
[----:B------:R-:W-:Y:S01]  /*03e0*/  VIADD R35, R8, 0xffffffff ;  /* 0xffffffff08237836 */ /* 0x000fe20000000000 */
[----:B------:R-:W-:Y:S01]  /*03f0*/  LEA.HI R3, R20, R5, RZ, 0x3 ;  /* 0x0000000514037211 */ /* 0x000fe200078f18ff */
[----:B------:R-:W4:Y:S01]  /*0400*/  LDC R13, c[0x0][0x140] ;  /* 0x00005000ff0d7b82 */ /* 0x000f220000000800 */
[----:B------:R-:W-:-:S02]  /*0410*/  LOP3.LUT R0, R0, 0x3ffffffc, RZ, 0xc0, !PT ;  /* 0x3ffffffc00007812 */ /* 0x000fc400078ec0ff */
[--C-:B------:R-:W-:Y:S02]  /*0420*/  SHF.R.S32.HI R10, RZ, 0x3, R3.reuse ;  /* 0x00000003ff0a7819 */ /* 0x100fe40000011403 */
[----:B------:R-:W-:Y:S01]  /*0430*/  SHF.R.S32.HI R3, RZ, 0x1f, R3 ;  /* 0x0000001fff037819 */ /* 0x000fe20000011403 */
[----:B------:R-:W-:Y:S01]  /*0440*/  IMAD.IADD R0, R9, 0x1, -R0 ;  /* 0x0000000109007824 */ /* 0x000fe200078e0a00 */
[----:B-----5:R-:W-:Y:S02]  /*0450*/  ISETP.NE.OR P0, PT, R12, RZ, !P0 ;  /* 0x000000ff0c00720c */ /* 0x020fe40004705670 */
[----:B------:R-:W-:Y:S01]  /*0460*/  LEA.HI R3, R3, R10, RZ, 0x2 ;  /* 0x0000000a03037211 */ /* 0x000fe200078f10ff */
[----:B------:R-:W5:Y:S01]  /*0470*/  LDC R12, c[0x0][0x144] ;  /* 0x00005100ff0c7b82 */ /* 0x000f620000000800 */
[----:B--2---:R-:W-:Y:S02]  /*0480*/  ISETP.NE.OR P1, PT, R11, RZ, !P1 ;  /* 0x000000ff0b00720c */ /* 0x004fe40004f25670 */
[----:B------:R-:W-:-:S02]  /*0490*/  LOP3.LUT R11, R3, 0xfffffffc, RZ, 0xc0, !PT ;  /* 0xfffffffc030b7812 */ /* 0x000fc400078ec0ff */
[----:B------:R-:W-:Y:S02]  /*04a0*/  SHF.R.S32.HI R3, RZ, 0x1f, R2 ;  /* 0x0000001fff037819 */ /* 0x000fe40000011402 */
[----:B------:R-:W-:Y:S01]  /*04b0*/  ISETP.GE.U32.AND P5, PT, R35, 0x2, PT ;  /* 0x000000022300780c */ /* 0x000fe20003fa6070 */
[----:B------:R-:W-:Y:S01]  /*04c0*/  IMAD.IADD R11, R10, 0x1, -R11 ;  /* 0x000000010a0b7824 */ /* 0x000fe200078e0a0b */
[----:B-1----:R-:W-:Y:S01]  /*04d0*/  I2FP.F32.U32 R10, UR12 ;  /* 0x0000000c000a7c45 */ /* 0x002fe20008201000 */
[----:B------:R-:W-:Y:S01]  /*04e0*/  VOTEU.ALL UP0, P0 ;  /* 0x00000000003f7886 */ /* 0x000fe20000000000 */
[----:B---3--:R-:W-:Y:S01]  /*04f0*/  I2FP.F32.U32 R9, R6 ;  /* 0x0000000600097245 */ /* 0x008fe20000201000 */
[----:B------:R-:W-:Y:S01]  /*0500*/  IMAD R0, R0, 0x4, R11 ;  /* 0x0000000400007824 */ /* 0x000fe200078e020b */
[----:B------:R-:W-:Y:S01]  /*0510*/  LEA.HI R3, R3, R2, RZ, 0x2 ;  /* 0x0000000203037211 */ /* 0x000fe200078f10ff */
[----:B------:R-:W-:Y:S01]  /*0520*/  VOTEU.ALL UP1, P1 ;  /* 0x00000000003f7886 */ /* 0x000fe20000820000 */
[----:B------:R-:W-:Y:S01]  /*0530*/  FMUL R10, R10, UR4 ;  /* 0x000000040a0a7c20 */ /* 0x000fe20008400000 */
[----:B------:R-:W1:Y:S01]  /*0540*/  @!UP0 S2UR UR7, SR_CgaCtaId ;  /* 0x00000000000789c3 */ /* 0x000e620000008800 */
[----:B------:R-:W-:Y:S01]  /*0550*/  ULDC UR4, c[0x0][0x154] ;  /* 0x0000550000047ab9 */ /* 0x000fe20000000800 */
[----:B------:R-:W-:Y:S01]  /*0560*/  LOP3.LUT R3, R3, 0xfffffffc, RZ, 0xc0, !PT ;  /* 0xfffffffc03037812 */ /* 0x000fe200078ec0ff */
[----:B------:R-:W-:Y:S01]  /*0570*/  FMUL R9, R9, UR4 ;  /* 0x0000000409097c20 */ /* 0x000fe20008400000 */
[----:B------:R-:W-:Y:S01]  /*0580*/  UMOV UR4, 0x20 ;  /* 0x0000002000047882 */ /* 0x000fe20000000000 */
[----:B------:R-:W2:Y:S01]  /*0590*/  F2I.U32.TRUNC.NTZ R10, R10 ;  /* 0x0000000a000a7305 */ /* 0x000ea2000020f000 */
[----:B------:R-:W-:Y:S01]  /*05a0*/  @!UP0 UMOV UR6, 0x400 ;  /* 0x0000040000068882 */ /* 0x000fe20000000000 */
[----:B------:R-:W-:Y:S01]  /*05b0*/  IMAD.IADD R14, R2, 0x1, -R3 ;  /* 0x00000001020e7824 */ /* 0x000fe200078e0a03 */
[----:B------:R-:W3:Y:S01]  /*05c0*/  @!UP1 S2UR UR10, SR_CgaCtaId ;  /* 0x00000000000a99c3 */ /* 0x000ee20000008800 */
[----:B------:R-:W-:Y:S01]  /*05d0*/  IMAD.SHL.U32 R3, R0, 0x4, RZ ;  /* 0x0000000400037824 */ /* 0x000fe200078e00ff */
[----:B------:R-:W-:-:S04]  /*05e0*/  @!UP0 UIADD3 UR4, -UR4, 0x100000, URZ ;  /* 0x0010000004048890 */ /* 0x000fc8000fffe13f */
[----:B------:R-:W-:Y:S02]  /*05f0*/  @!UP0 USHF.L.U32 UR5, UR4, 0xb, URZ ;  /* 0x0000000b04058899 */ /* 0x000fe4000800063f */
[----:B------:R-:W-:Y:S01]  /*0600*/  @!UP0 USHF.L.U32 UR4, UR4, 0x1, URZ ;  /* 0x0000000104048899 */ /* 0x000fe2000800063f */
[----:B----4-:R-:W-:Y:S01]  /*0610*/  ISETP.EQ.U32.AND P3, PT, R13, 0x1, PT ;  /* 0x000000010d00780c */ /* 0x010fe20003f62070 */
[----:B------:R-:W-:Y:S01]  /*0620*/  @!UP1 UMOV UR9, 0x400 ;  /* 0x0000040000099882 */ /* 0x000fe20000000000 */
[----:B------:R-:W4:Y:S01]  /*0630*/  F2I.U32.TRUNC.NTZ R9, R9 ;  /* 0x0000000900097305 */ /* 0x000f22000020f000 */
[----:B------:R-:W-:Y:S01]  /*0640*/  LOP3.LUT R88, R0, 0xc, R3, 0x78, !PT ;  /* 0x0000000c00587812 */ /* 0x000fe200078e7803 */
[----:B------:R-:W-:Y:S01]  /*0650*/  VOTEU.ALL UP2, P1 ;  /* 0x00000000003f7886 */ /* 0x000fe20000840000 */
[----:B------:R-:W-:Y:S01]  /*0660*/  VOTEU.ALL UP3, P1 ;  /* 0x00000000003f7886 */ /* 0x000fe20000860000 */
[----:B------:R-:W-:Y:S01]  /*0670*/  VOTEU.ALL UP4, P1 ;  /* 0x00000000003f7886 */ /* 0x000fe20000880000 */
[----:B------:R-:W-:Y:S01]  /*0680*/  VOTEU.ALL UP5, P1 ;  /* 0x00000000003f7886 */ /* 0x000fe200008a0000 */
[----:B------:R-:W-:Y:S01]  /*0690*/  ISETP.NE.AND P1, PT, R14, 0x3, PT ;  /* 0x000000030e00780c */ /* 0x000fe20003f25270 */
[----:B--2---:R-:W-:Y:S01]  /*06a0*/  IMAD.MOV R21, RZ, RZ, -R10 ;  /* 0x000000ffff157224 */ /* 0x004fe200078e0a0a */
[----:B------:R-:W-:-:S02]  /*06b0*/  R2UR UR43, R15 ;  /* 0x000000000f2b72ca */ /* 0x000fc400000e0000 */
[----:B------:R-:W-:Y:S01]  /*06c0*/  ISETP.EQ.OR P1, PT, R14, RZ, !P1 ;  /* 0x000000ff0e00720c */ /* 0x000fe20004f22670 */
[----:B-1----:R-:W-:Y:S01]  /*06d0*/  @!UP0 ULEA UR8, UR7, UR6, 0x18 ;  /* 0x0000000607088291 */ /* 0x002fe2000f8ec03f */
[----:B-----5:R-:W-:Y:S01]  /*06e0*/  IMAD R21, R12, R21, UR12 ;  /* 0x0000000c0c157e24 */ /* 0x020fe2000f8e0215 */
[----:B------:R-:W-:-:S04]  /*06f0*/  @!UP1 UIADD3 UR6, -UR11, 0x100000, URZ ;  /* 0x001000000b069890 */ /* 0x000fc8000fffe13f */
[----:B------:R-:W-:Y:S02]  /*0700*/  @!UP1 USHF.L.U32 UR7, UR6, 0xb, URZ ;  /* 0x0000000b06079899 */ /* 0x000fe4000800063f */
[----:B------:R-:W-:Y:S01]  /*0710*/  @!UP1 USHF.L.U32 UR6, UR6, 0x1, URZ ;  /* 0x0000000106069899 */ /* 0x000fe2000800063f */
[C---:B------:R-:W-:Y:S01]  /*0720*/  ISETP.EQ.AND P1, PT, R8.reuse, RZ, P1 ;  /* 0x000000ff0800720c */ /* 0x040fe20000f22270 */
[----:B----4-:R-:W-:Y:S01]  /*0730*/  IMAD.MOV R24, RZ, RZ, -R9 ;  /* 0x000000ffff187224 */ /* 0x010fe200078e0a09 */
[----:B------:R-:W-:Y:S01]  /*0740*/  VOTEU.ALL UP0, P0 ;  /* 0x00000000003f7886 */ /* 0x000fe20000000000 */
[----:B------:R-:W-:Y:S01]  /*0750*/  ISETP.NE.AND P2, PT, R8, RZ, PT ;  /* 0x000000ff0800720c */ /* 0x000fe20003f45270 */
[----:B---3--:R-:W-:Y:S01]  /*0760*/  @!UP1 ULEA UR9, UR10, UR9, 0x18 ;  /* 0x000000090a099291 */ /* 0x008fe2000f8ec03f */
[----:B0-----:R-:W-:Y:S01]  /*0770*/  IMAD R3, R25, R24, R6 ;  /* 0x0000001819037224 */ /* 0x001fe200078e0206 */
[----:B------:R-:W-:Y:S01]  /*0780*/  VOTEU.ALL UP1, P0 ;  /* 0x00000000003f7886 */ /* 0x000fe20000020000 */
[----:B------:R-:W-:Y:S01]  /*0790*/  LOP3.LUT P0, RZ, R5, 0x7, RZ, 0xc0, !PT ;  /* 0x0000000705ff7812 */ /* 0x000fe2000780c0ff */
[----:B------:R-:W0:Y:S02]  /*07a0*/  FENCE.VIEW.ASYNC.S ;  /* 0x00000000000073c6 */ /* 0x000e240000000000 */
[----:B0-----:R0:W1:Y:S01]  /*07b0*/  @!UP0 SYNCS.EXCH.64 URZ, [UR8+0x60], UR4 ;  /* 0x00006004083f85b2 */ /* 0x0010620008000100 */
[----:B------:R-:W-:-:S02]  /*07c0*/  SEL R23, RZ, 0x1, !P1 ;  /* 0x00000001ff177807 */ /* 0x000fc40004800000 */
[----:B------:R-:W-:Y:S02]  /*07d0*/  ISETP.NE.AND P4, PT, R3, R88, PT ;  /* 0x000000580300720c */ /* 0x000fe40003f85270 */
[----:B------:R-:W-:Y:S02]  /*07e0*/  ISETP.LT.U32.AND P0, PT, R88, 0x2, !P0 ;  /* 0x000000025800780c */ /* 0x000fe40004701070 */
[----:B------:R-:W-:Y:S02]  /*07f0*/  ISETP.EQ.OR P4, PT, R21, RZ, !P4 ;  /* 0x000000ff1500720c */ /* 0x000fe40006782670 */
[----:B------:R-:W-:Y:S02]  /*0800*/  SEL R23, R23, 0x2, P5 ;  /* 0x0000000217177807 */ /* 0x000fe40002800000 */
[----:B------:R-:W-:-:S04]  /*0810*/  PLOP3.LUT P0, PT, P0, P4, PT, 0x80, 0x0 ;  /* 0x000000000000781c */ /* 0x000fc80000709070 */
[----:B------:R-:W-:Y:S01]  /*0820*/  P2R R103, PR, RZ, 0x1 ;  /* 0x00000001ff677803 */ /* 0x000fe20000000000 */
[----:B------:R0:W2:Y:S01]  /*0830*/  @!UP1 SYNCS.EXCH.64 URZ, [UR8+0x68], UR4 ;  /* 0x00006804083f95b2 */ /* 0x0000a20008000100 */
[----:B------:R-:W-:Y:S01]  /*0840*/  NOP ;  /* 0x0000000000007918 */ /* 0x000fe20000000000 */
[----:B------:R0:W3:Y:S01]  /*0850*/  @!UP2 SYNCS.EXCH.64 URZ, [UR9+0x40], UR6 ;  /* 0x00004006093fa5b2 */ /* 0x0000e20008000100 */
[----:B------:R0:W4:Y:S01]  /*0860*/  @!UP3 SYNCS.EXCH.64 URZ, [UR9+0x48], UR6 ;  /* 0x00004806093fb5b2 */ /* 0x0001220008000100 */
[----:B------:R0:W0:Y:S01]  /*0870*/  @!UP4 SYNCS.EXCH.64 URZ, [UR9+0x50], UR6 ;  /* 0x00005006093fc5b2 */ /* 0x0000220008000100 */
[----:B------:R0:W0:Y:S01]  /*0880*/  @!UP5 SYNCS.EXCH.64 URZ, [UR9+0x58], UR6 ;  /* 0x00005806093fd5b2 */ /* 0x0000220008000100 */
[----:B------:R-:W-:Y:S01]  /*0890*/  NOP ;  /* 0x0000000000007918 */ /* 0x000fe20000000000 */
[----:B------:R-:W-:Y:S05]  /*08a0*/  @!P3 BRA `(.L_x_3) ;  /* 0x000000000008b947 */ /* 0x000fea0003800000 */
[----:B01234-:R-:W-:Y:S01]  /*08b0*/  UCGABAR_ARV ;  /* 0x00000000000079c7 */ /* 0x01ffe20008000000 */
[----:B------:R-:W-:Y:S05]  /*08c0*/  BRA `(.L_x_4) ;  /* 0x0000000000047947 */ /* 0x000fea0003800000 */
.L_x_3:
[----:B01234-:R-:W-:Y:S01]  /*08d0*/  NOP ;  /* 0x0000000000007918 */ /* 0x01ffe20000000000 */
.L_x_4:
[----:B------:R-:W-:Y:S01]  /*08e0*/  ULDC.64 UR4, c[0x0][0x598] ;  /* 0x0001660000047ab9 */ /* 0x000fe20000000a00 */
[----:B------:R-:W-:Y:S01]  /*08f0*/  ULDC.64 UR36, c[0x0][0x208] ;  /* 0x0000820000247ab9 */ /* 0x000fe20000000a00 */
[----:B------:R-:W-:-:S04]  /*0900*/  ISETP.NE.U32.AND P0, PT, RZ, UR4, PT ;  /* 0x00000004ff007c0c */ /* 0x000fc8000bf05070 */
[----:B------:R-:W-:-:S13]  /*0910*/  ISETP.NE.AND.EX P0, PT, RZ, UR5, PT, P0 ;  /* 0x00000005ff007c0c */ /* 0x000fda000bf05300 */
[----:B------:R-:W-:Y:S05]  /*0920*/  @!P0 BRA `(.L_x_5) ;  /* 0x00000000001c8947 */ /* 0x000fea0003800000 */
[----:B------:R-:W0:Y:S02]  /*0930*/  LDC.64 R2, c[0x0][0x598] ;  /* 0x00016600ff027b82 */ /* 0x000e240000000a00 */
[----:B0-----:R-:W2:Y:S02]  /*0940*/  LDG.E.64 R2, desc[UR36][R2.64] ;  /* 0x0000002402027981 */ /* 0x001ea4000c1e1b00 */
[----:B--2---:R-:W-:-:S04]  /*0950*/  ISETP.NE.U32.AND P0, PT, R2, RZ, PT ;  /* 0x000000ff0200720c */ /* 0x004fc80003f05070 */
[----:B------:R-:W-:-:S13]  /*0960*/  ISETP.NE.AND.EX P0, PT, R3, RZ, PT, P0 ;  /* 0x000000ff0300720c */ /* 0x000fda0003f05300 */
[----:B------:R-:W-:Y:S05]  /*0970*/  @!P0 BRA `(.L_x_5) ;  /* 0x0000000000088947 */ /* 0x000fea0003800000 */
[----:B------:R0:W5:Y:S01]  /*0980*/  LD.E R89, desc[UR36][R2.64] ;  /* 0x0000002402597980 */ /* 0x000162000c101900 */
[----:B------:R-:W-:Y:S05]  /*0990*/  BRA `(.L_x_6) ;  /* 0x0000000000247947 */ /* 0x000fea0003800000 */
.L_x_5:
[----:B------:R-:W-:Y:S02]  /*09a0*/  ULDC.64 UR4, c[0x0][0x588] ;  /* 0x0001620000047ab9 */ /* 0x000fe40000000a00 */
[----:B------:R-:W-:-:S04]  /*09b0*/  ISETP.NE.U32.AND P0, PT, RZ, UR4, PT ;  /* 0x00000004ff007c0c */ /* 0x000fc8000bf05070 */
[----:B------:R-:W-:-:S13]  /*09c0*/  ISETP.NE.AND.EX P0, PT, RZ, UR5, PT, P0 ;  /* 0x00000005ff007c0c */ /* 0x000fda000bf05300 */
[----:B------:R-:W-:Y:S05]  /*09d0*/  @!P0 BRA `(.L_x_7) ;  /* 0x00000000000c8947 */ /* 0x000fea0003800000 */
[----:B------:R-:W0:Y:S02]  /*09e0*/  LDC.64 R2, c[0x0][0x588] ;  /* 0x00016200ff027b82 */ /* 0x000e240000000a00 */
[----:B0-----:R1:W5:Y:S01]  /*09f0*/  LDG.E R89, desc[UR36][R2.64] ;  /* 0x0000002402597981 */ /* 0x001362000c1e1900 */
[----:B------:R-:W-:Y:S05]  /*0a00*/  BRA `(.L_x_6) ;  /* 0x0000000000087947 */ /* 0x000fea0003800000 */
.L_x_7:
[----:B------:R-:W-:Y:S02]  /*0a10*/  ULDC UR4, c[0x0][0x580] ;  /* 0x0001600000047ab9 */ /* 0x000fe40000000800 */
[----:B------:R-:W-:-:S07]  /*0a20*/  IMAD.U32 R89, RZ, RZ, UR4 ;  /* 0x00000004ff597e24 */ /* 0x000fce000f8e00ff */
.L_x_6:
[----:B------:R-:W-:Y:S02]  /*0a30*/  ULDC.64 UR4, c[0x0][0x5a0] ;  /* 0x0001680000047ab9 */ /* 0x000fe40000000a00 */
[----:B------:R-:W-:-:S04]  /*0a40*/  ISETP.NE.U32.AND P0, PT, RZ, UR4, PT ;  /* 0x00000004ff007c0c */ /* 0x000fc8000bf05070 */
[----:B------:R-:W-:-:S13]  /*0a50*/  ISETP.NE.AND.EX P0, PT, RZ, UR5, PT, P0 ;  /* 0x00000005ff007c0c */ /* 0x000fda000bf05300 */
[----:B------:R-:W-:Y:S05]  /*0a60*/  @!P0 BRA `(.L_x_8) ;  /* 0x00000000001c8947 */ /* 0x000fea0003800000 */
[----:B01----:R-:W0:Y:S02]  /*0a70*/  LDC.64 R2, c[0x0][0x5a0] ;  /* 0x00016800ff027b82 */ /* 0x003e240000000a00 */
[----:B0-----:R-:W2:Y:S02]  /*0a80*/  LDG.E.64 R2, desc[UR36][R2.64] ;  /* 0x0000002402027981 */ /* 0x001ea4000c1e1b00 */
[----:B--2---:R-:W-:-:S04]  /*0a90*/  ISETP.NE.U32.AND P0, PT, R2, RZ, PT ;  /* 0x000000ff0200720c */ /* 0x004fc80003f05070 */
[----:B------:R-:W-:-:S13]  /*0aa0*/  ISETP.NE.AND.EX P0, PT, R3, RZ, PT, P0 ;  /* 0x000000ff0300720c */ /* 0x000fda0003f05300 */
[----:B------:R-:W-:Y:S05]  /*0ab0*/  @!P0 BRA `(.L_x_8) ;  /* 0x0000000000088947 */ /* 0x000fea0003800000 */
[----:B------:R0:W5:Y:S01]  /*0ac0*/  LD.E R90, desc[UR36][R2.64] ;  /* 0x00000024025a7980 */ /* 0x000162000c101900 */
[----:B------:R-:W-:Y:S05]  /*0ad0*/  BRA `(.L_x_9) ;  /* 0x0000000000247947 */ /* 0x000fea0003800000 */
.L_x_8:
[----:B------:R-:W-:Y:S02]  /*0ae0*/  ULDC.64 UR4, c[0x0][0x590] ;  /* 0x0001640000047ab9 */ /* 0x000fe40000000a00 */
[----:B------:R-:W-:-:S04]  /*0af0*/  ISETP.NE.U32.AND P0, PT, RZ, UR4, PT ;  /* 0x00000004ff007c0c */ /* 0x000fc8000bf05070 */
[----:B------:R-:W-:-:S13]  /*0b00*/  ISETP.NE.AND.EX P0, PT, RZ, UR5, PT, P0 ;  /* 0x00000005ff007c0c */ /* 0x000fda000bf05300 */
[----:B------:R-:W-:Y:S05]  /*0b10*/  @!P0 BRA `(.L_x_10) ;  /* 0x00000000000c8947 */ /* 0x000fea0003800000 */
[----:B------:R-:W2:Y:S02]  /*0b20*/  LDC.64 R90, c[0x0][0x590] ;  /* 0x00016400ff5a7b82 */ /* 0x000ea40000000a00 */
[----:B--2---:R2:W5:Y:S01]  /*0b30*/  LDG.E R90, desc[UR36][R90.64] ;  /* 0x000000245a5a7981 */ /* 0x004562000c1e1900 */
[----:B------:R-:W-:Y:S05]  /*0b40*/  BRA `(.L_x_9) ;  /* 0x0000000000087947 */ /* 0x000fea0003800000 */
.L_x_10:
[----:B------:R-:W-:Y:S02]  /*0b50*/  ULDC UR4, c[0x0][0x584] ;  /* 0x0001610000047ab9 */ /* 0x000fe40000000800 */
[----:B------:R-:W-:-:S07]  /*0b60*/  IMAD.U32 R90, RZ, RZ, UR4 ;  /* 0x00000004ff5a7e24 */ /* 0x000fce000f8e00ff */
.L_x_9:
[----:B01----:R-:W0:Y:S01]  /*0b70*/  LDC R2, c[0x0][0x65c] ;  /* 0x00019700ff027b82 */ /* 0x003e220000000800 */
[----:B------:R-:W-:Y:S01]  /*0b80*/  ULDC UR6, c[0x0][0x28c] ;  /* 0x0000a30000067ab9 */ /* 0x000fe20000000800 */
[----:B------:R-:W-:Y:S01]  /*0b90*/  ISETP.NE.AND P0, PT, R8, 0x2, PT ;  /* 0x000000020800780c */ /* 0x000fe20003f05270 */
[----:B------:R-:W-:Y:S01]  /*0ba0*/  UIADD3 UR6, UR6, 0x7f, URZ ;  /* 0x0000007f06067890 */ /* 0x000fe2000fffe03f */
[----:B------:R-:W-:Y:S01]  /*0bb0*/  IMAD.U32 R8, RZ, RZ, UR12 ;  /* 0x0000000cff087e24 */ /* 0x000fe2000f8e00ff */
[----:B------:R-:W-:Y:S01]  /*0bc0*/  UMOV UR38, URZ ;  /* 0x0000003f00267c82 */ /* 0x000fe20008000000 */
[----:B------:R-:W-:Y:S01]  /*0bd0*/  UMOV UR39, URZ ;  /* 0x0000003f00277c82 */ /* 0x000fe20008000000 */
[----:B------:R-:W-:Y:S01]  /*0be0*/  USHF.R.S32.HI UR7, URZ, 0x1f, UR6 ;  /* 0x0000001f3f077899 */ /* 0x000fe20008011406 */
[----:B------:R-:W-:-:S03]  /*0bf0*/  ULDC.64 UR8, c[0x0][0x650] ;  /* 0x0001940000087ab9 */ /* 0x000fc60000000a00 */
[----:B------:R-:W-:-:S04]  /*0c00*/  ULEA.HI UR7, UR7, UR6, URZ, 0x7 ;  /* 0x0000000607077291 */ /* 0x000fc8000f8f383f */
[----:B------:R-:W-:Y:S01]  /*0c10*/  USHF.R.S32.HI UR40, URZ, 0x7, UR7 ;  /* 0x000000073f287899 */ /* 0x000fe20008011407 */
[----:B0-----:R-:W-:-:S13]  /*0c20*/  ISETP.NE.AND P1, PT, R2, 0x1, PT ;  /* 0x000000010200780c */ /* 0x001fda0003f25270 */
[----:B------:R-:W0:Y:S01]  /*0c30*/  @P1 LDC R17, c[0x0][0x10] ;  /* 0x00000400ff111b82 */ /* 0x000e220000000800 */
[----:B------:R-:W-:Y:S02]  /*0c40*/  @P1 IMAD.MOV.U32 R7, RZ, RZ, RZ ;  /* 0x000000ffff071224 */ /* 0x000fe400078e00ff */
[----:B------:R-:W-:-:S05]  /*0c50*/  @P1 IMAD.MOV.U32 R9, RZ, RZ, RZ ;  /* 0x000000ffff091224 */ /* 0x000fca00078e00ff */
[----:B------:R-:W1:Y:S01]  /*0c60*/  @!P1 LDC R3, c[0x0][0xc] ;  /* 0x00000300ff039b82 */ /* 0x000e620000000800 */
[----:B------:R-:W-:Y:S01]  /*0c70*/  ULDC UR4, c[0x0][0xc] ;  /* 0x0000030000047ab9 */ /* 0x000fe20000000800 */
[----:B------:R-:W-:Y:S02]  /*0c80*/  ULDC UR5, c[0x0][0x10] ;  /* 0x0000040000057ab9 */ /* 0x000fe40000000800 */
[----:B------:R-:W-:-:S04]  /*0c90*/  UIMAD.WIDE.U32 UR4, UR4, UR5, URZ ;  /* 0x00000005040472a5 */ /* 0x000fc8000f8e003f */
[----:B------:R-:W3:Y:S01]  /*0ca0*/  LDC R0, c[0x0][0x14] ;  /* 0x00000500ff007b82 */ /* 0x000ee20000000800 */
[----:B0-----:R-:W-:-:S04]  /*0cb0*/  @P1 IMAD.WIDE.U32 R16, R17, UR12, R6 ;  /* 0x0000000c11101c25 */ /* 0x001fc8000f8e0006 */
[----:B------:R-:W-:Y:S02]  /*0cc0*/  @P1 IMAD.IADD R17, R17, 0x1, R9 ;  /* 0x0000000111111824 */ /* 0x000fe400078e0209 */
[----:B------:R-:W-:Y:S02]  /*0cd0*/  IMAD.MOV.U32 R9, RZ, RZ, RZ ;  /* 0x000000ffff097224 */ /* 0x000fe400078e00ff */
[----:B-1----:R-:W-:-:S04]  /*0ce0*/  @!P1 IMAD.WIDE.U32 R8, R6, R3, R8 ;  /* 0x0000000306089225 */ /* 0x002fc800078e0008 */
[----:B------:R-:W-:Y:S02]  /*0cf0*/  @!P1 IMAD.MOV.U32 R16, RZ, RZ, R8 ;  /* 0x000000ffff109224 */ /* 0x000fe400078e0008 */
[----:B---3--:R-:W-:-:S04]  /*0d00*/  IMAD.WIDE.U32 R10, R0, UR4, RZ ;  /* 0x00000004000a7c25 */ /* 0x008fc8000f8e00ff */
[----:B------:R-:W-:Y:S01]  /*0d10*/  IMAD R3, R0, UR5, RZ ;  /* 0x0000000500037c24 */ /* 0x000fe2000f8e02ff */
[----:B------:R0:W-:Y:S01]  /*0d20*/  STL.64 [R1], R10 ;  /* 0x0000000a01007387 */ /* 0x0001e20000100a00 */
[----:B------:R-:W-:Y:S02]  /*0d30*/  @!P1 IMAD.MOV.U32 R17, RZ, RZ, R9 ;  /* 0x000000ffff119224 */ /* 0x000fe400078e0009 */
[----:B------:R-:W-:Y:S01]  /*0d40*/  IMAD.IADD R0, R11, 0x1, R3 ;  /* 0x000000010b007824 */ /* 0x000fe200078e0203 */
[----:B------:R-:W-:Y:S06]  /*0d50*/  @P0 BRA `(.L_x_11) ;  /* 0x0000000000200947 */ /* 0x000fec0003800000 */
[----:B------:R-:W-:Y:S01]  /*0d60*/  UISETP.GE.U32.AND UP0, UPT, UR40, 0x3, UPT ;  /* 0x000000032800788c */ /* 0x000fe2000bf06070 */
[----:B------:R-:W-:Y:S01]  /*0d70*/  IADD3 R16, P0, R16, R10, RZ ;  /* 0x0000000a10107210 */ /* 0x000fe20007f1e0ff */
[----:B------:R-:W-:Y:S01]  /*0d80*/  UIMAD.WIDE.U32 UR4, UR40, -0x55555555, URZ ;  /* 0xaaaaaaab280478a5 */ /* 0x000fe2000f8e003f */
[----:B------:R-:W-:-:S03]  /*0d90*/  UMOV UR39, URZ ;  /* 0x0000003f00277c82 */ /* 0x000fc60008000000 */
[----:B------:R-:W-:Y:S01]  /*0da0*/  USHF.R.U32.HI UR4, URZ, 0x1, UR5 ;  /* 0x000000013f047899 */ /* 0x000fe20008011605 */
[----:B------:R-:W-:-:S03]  /*0db0*/  IMAD.X R17, R0, 0x1, R17, P0 ;  /* 0x0000000100117824 */ /* 0x000fc600000e0611 */
[----:B------:R-:W-:Y:S02]  /*0dc0*/  UIMAD UR38, UR4, -0x3, UR40 ;  /* 0xfffffffd042678a4 */ /* 0x000fe4000f8e0228 */
[----:B------:R-:W-:-:S12]  /*0dd0*/  @UP0 ULOP3.LUT UR39, UR4, 0x1, URZ, 0xc0, !UPT ;  /* 0x0000000104270892 */ /* 0x000fd8000f8ec03f */
.L_x_11:
[----:B------:R-:W-:Y:S01]  /*0de0*/  ISETP.GE.U32.AND P0, PT, R16, UR8, PT ;  /* 0x0000000810007c0c */ /* 0x000fe2000bf06070 */
[----:B------:R-:W-:Y:S01]  /*0df0*/  IMAD.MOV.U32 R22, RZ, RZ, -0x1 ;  /* 0xffffffffff167424 */ /* 0x000fe200078e00ff */
[----:B------:R-:W-:Y:S01]  /*0e00*/  PRMT R3, RZ, 0x7610, R3 ;  /* 0x00007610ff037816 */ /* 0x000fe20000000003 */
[----:B------:R-:W-:Y:S01]  /*0e10*/  IMAD.MOV.U32 R18, RZ, RZ, -0x1 ;  /* 0xffffffffff127424 */ /* 0x000fe200078e00ff */
[----:B------:R-:W-:Y:S01]  /*0e20*/  ISETP.GE.U32.AND.EX P0, PT, R17, UR9, PT, P0 ;  /* 0x0000000911007c0c */ /* 0x000fe2000bf06100 */
[----:B------:R-:W-:-:S12]  /*0e30*/  IMAD.MOV.U32 R19, RZ, RZ, -0x1 ;  /* 0xffffffffff137424 */ /* 0x000fd800078e00ff */
[----:B------:R-:W-:Y:S05]  /*0e40*/  @P0 BRA `(.L_x_12) ;  /* 0x0000000400280947 */ /* 0x000fea0003800000 */
[----:B------:R-:W1:Y:S01]  /*0e50*/  LDC.64 R18, c[0x0][0x628] ;  /* 0x00018a00ff127b82 */ /* 0x000e620000000a00 */
[----:B------:R-:W-:Y:S02]  /*0e60*/  IMAD.MOV.U32 R8, RZ, RZ, R16 ;  /* 0x000000ffff087224 */ /* 0x000fe400078e0010 */
[----:B------:R-:W-:-:S05]  /*0e70*/  IMAD.MOV.U32 R9, RZ, RZ, R17 ;  /* 0x000000ffff097224 */ /* 0x000fca00078e0011 */
[----:B------:R-:W3:Y:S08]  /*0e80*/  LDC R22, c[0x0][0x630] ;  /* 0x00018c00ff167b82 */ /* 0x000ef00000000800 */
[----:B------:R-:W4:Y:S01]  /*0e90*/  LDC.64 R26, c[0x0][0x620] ;  /* 0x00018800ff1a7b82 */ /* 0x000f220000000a00 */
[----:B-1----:R-:W-:-:S04]  /*0ea0*/  ISETP.NE.U32.AND P0, PT, R18, RZ, PT ;  /* 0x000000ff1200720c */ /* 0x002fc80003f05070 */
[----:B------:R-:W-:-:S13]  /*0eb0*/  ISETP.NE.AND.EX P0, PT, R19, RZ, PT, P0 ;  /* 0x000000ff1300720c */ /* 0x000fda0003f05300 */
[----:B---34-:R-:W-:Y:S05]  /*0ec0*/  @!P0 BRA `(.L_x_13) ;  /* 0x0000000000288947 */ /* 0x018fea0003800000 */
[----:B------:R-:W1:Y:S02]  /*0ed0*/  LDC R3, c[0x0][0x634] ;  /* 0x00018d00ff037b82 */ /* 0x000e640000000800 */
[----:B-1----:R-:W-:-:S05]  /*0ee0*/  IADD3 R3, P0, R16, R3, RZ ;  /* 0x0000000310037210 */ /* 0x002fca0007f1e0ff */
[----:B------:R-:W-:-:S04]  /*0ef0*/  IMAD.X R15, RZ, RZ, R17, P0 ;  /* 0x000000ffff0f7224 */ /* 0x000fc800000e0611 */
[----:B------:R-:W-:-:S04]  /*0f00*/  IMAD.WIDE.U32 R8, R15, R18, RZ ;  /* 0x000000120f087225 */ /* 0x000fc800078e00ff */
[----:B0-----:R-:W-:-:S04]  /*0f10*/  IMAD.WIDE.U32 R10, P0, R3, R19, R8 ;  /* 0x00000013030a7225 */ /* 0x001fc80007800008 */
[----:B------:R-:W-:-:S04]  /*0f20*/  IMAD.WIDE.U32 R8, R3, R18, RZ ;  /* 0x0000001203087225 */ /* 0x000fc800078e00ff */
[----:B------:R-:W-:Y:S01]  /*0f30*/  IMAD.X R13, RZ, RZ, RZ, P0 ;  /* 0x000000ffff0d7224 */ /* 0x000fe200000e06ff */
[----:B------:R-:W-:Y:S01]  /*0f40*/  IADD3 RZ, P0, R9, R10, RZ ;  /* 0x0000000a09ff7210 */ /* 0x000fe20007f1e0ff */
[----:B------:R-:W-:-:S04]  /*0f50*/  IMAD.MOV.U32 R12, RZ, RZ, R11 ;  /* 0x000000ffff0c7224 */ /* 0x000fc800078e000b */
[----:B------:R-:W-:-:S08]  /*0f60*/  IMAD.WIDE.U32.X R8, R15, R19, R12, P0 ;  /* 0x000000130f087225 */ /* 0x000fd000000e040c */
.L_x_13:
[----:B------:R-:W1:Y:S01]  /*0f70*/  LDC.64 R30, c[0x0][0x640] ;  /* 0x00019000ff1e7b82 */ /* 0x000e620000000a00 */
[-CC-:B------:R-:W-:Y:S02]  /*0f80*/  SHF.R.U64 R32, R8, R22.reuse, R9.reuse ;  /* 0x0000001608207219 */ /* 0x180fe40000001209 */
[----:B------:R-:W-:Y:S02]  /*0f90*/  SHF.R.U32.HI R3, RZ, R22, R9 ;  /* 0x00000016ff037219 */ /* 0x000fe40000011609 */
[----:B0-----:R-:W-:-:S03]  /*0fa0*/  IADD3 R11, P0, RZ, -R32, RZ ;  /* 0x80000020ff0b7210 */ /* 0x001fc60007f1e0ff */
[----:B------:R-:W0:Y:S02]  /*0fb0*/  LDC R12, c[0x0][0x618] ;  /* 0x00018600ff0c7b82 */ /* 0x000e240000000800 */
[----:B------:R-:W-:Y:S02]  /*0fc0*/  IMAD.X R3, RZ, RZ, ~R3, P0 ;  /* 0x000000ffff037224 */ /* 0x000fe400000e0e03 */
[----:B------:R-:W-:-:S04]  /*0fd0*/  IMAD.WIDE.U32 R8, R11, R26, R16 ;  /* 0x0000001a0b087225 */ /* 0x000fc800078e0010 */
[----:B------:R-:W3:Y:S01]  /*0fe0*/  LDC R22, c[0x0][0x608] ;  /* 0x00018200ff167b82 */ /* 0x000ee20000000800 */
[----:B------:R-:W-:-:S04]  /*0ff0*/  IMAD R10, R3, R26, RZ ;  /* 0x0000001a030a7224 */ /* 0x000fc800078e02ff */
[----:B------:R-:W-:Y:S02]  /*1000*/  IMAD R3, R11, R27, R10 ;  /* 0x0000001b0b037224 */ /* 0x000fe400078e020a */
[----:B------:R-:W-:Y:S01]  /*1010*/  IMAD.MOV.U32 R10, RZ, RZ, -0x1 ;  /* 0xffffffffff0a7424 */ /* 0x000fe200078e00ff */
[----:B------:R-:W4:Y:S01]  /*1020*/  LDC R29, c[0x0][0x658] ;  /* 0x00019600ff1d7b82 */ /* 0x000f220000000800 */
[----:B------:R-:W-:Y:S01]  /*1030*/  IMAD.IADD R3, R9, 0x1, R3 ;  /* 0x0000000109037824 */ /* 0x000fe200078e0203 */
[----:B-1----:R-:W-:-:S04]  /*1040*/  ISETP.NE.U32.AND P0, PT, R30, RZ, PT ;  /* 0x000000ff1e00720c */ /* 0x002fc80003f05070 */
[----:B------:R-:W-:Y:S02]  /*1050*/  ISETP.NE.AND.EX P0, PT, R31, RZ, PT, P0 ;  /* 0x000000ff1f00720c */ /* 0x000fe40003f05300 */
[----:B------:R-:W1:Y:S01]  /*1060*/  LDC R26, c[0x0][0x600] ;  /* 0x00018000ff1a7b82 */ /* 0x000e620000000800 */
[-CC-:B0-----:R-:W-:Y:S02]  /*1070*/  SHF.R.U64 R18, R8, R12.reuse, R3.reuse ;  /* 0x0000000c08127219 */ /* 0x181fe40000001203 */
[----:B------:R-:W-:-:S05]  /*1080*/  SHF.R.U32.HI R3, RZ, R12, R3 ;  /* 0x0000000cff037219 */ /* 0x000fca0000011603 */
[----:B------:R-:W0:Y:S01]  /*1090*/  LDC R27, c[0x0][0x648] ;  /* 0x00019200ff1b7b82 */ /* 0x000e220000000800 */
[-CC-:B---3--:R-:W-:Y:S02]  /*10a0*/  SHF.R.U64 R34, R18, R22.reuse, R3.reuse ;  /* 0x0000001612227219 */ /* 0x188fe40000001203 */
[----:B------:R-:W-:Y:S01]  /*10b0*/  SHF.R.U32.HI R8, RZ, R22, R3 ;  /* 0x00000016ff087219 */ /* 0x000fe20000011603 */
[----:B------:R-:W-:-:S04]  /*10c0*/  IMAD.MOV.U32 R22, RZ, RZ, 0x1 ;  /* 0x00000001ff167424 */ /* 0x000fc800078e00ff */
[----:B------:R-:W3:Y:S01]  /*10d0*/  LDC R33, c[0x0][0x638] ;  /* 0x00018e00ff217b82 */ /* 0x000ee20000000800 */
[-CC-:B----4-:R-:W-:Y:S02]  /*10e0*/  SHF.R.U64 R36, R34, R29.reuse, R8.reuse ;  /* 0x0000001d22247219 */ /* 0x190fe40000001208 */
[-C--:B------:R-:W-:Y:S02]  /*10f0*/  SHF.L.U32 R3, R10, R29.reuse, RZ ;  /* 0x0000001d0a037219 */ /* 0x080fe400000006ff */
[----:B------:R-:W-:Y:S01]  /*1100*/  SHF.R.U32.HI R9, RZ, R29, R8 ;  /* 0x0000001dff097219 */ /* 0x000fe20000011608 */
[----:B------:R-:W-:Y:S01]  /*1110*/  IMAD.MOV.U32 R8, RZ, RZ, R36 ;  /* 0x000000ffff087224 */ /* 0x000fe200078e0024 */
[----:B------:R-:W-:Y:S01]  /*1120*/  LOP3.LUT R15, RZ, R3, RZ, 0x33, !PT ;  /* 0x00000003ff0f7212 */ /* 0x000fe200078e33ff */
[----:B------:R-:W4:Y:S01]  /*1130*/  LDC R28, c[0x0][0x610] ;  /* 0x00018400ff1c7b82 */ /* 0x000f220000000800 */
[----:B------:R-:W-:Y:S05]  /*1140*/  @!P0 BRA `(.L_x_14) ;  /* 0x0000000000288947 */ /* 0x000fea0003800000 */
[----:B------:R-:W2:Y:S02]  /*1150*/  LDC R3, c[0x0][0x64c] ;  /* 0x00019300ff037b82 */ /* 0x000ea40000000800 */
[----:B--2---:R-:W-:-:S05]  /*1160*/  IADD3 R3, P0, R36, R3, RZ ;  /* 0x0000000324037210 */ /* 0x004fca0007f1e0ff */
[----:B------:R-:W-:-:S04]  /*1170*/  IMAD.X R19, RZ, RZ, R9, P0 ;  /* 0x000000ffff137224 */ /* 0x000fc800000e0609 */
[----:B------:R-:W-:-:S04]  /*1180*/  IMAD.WIDE.U32 R8, R19, R30, RZ ;  /* 0x0000001e13087225 */ /* 0x000fc800078e00ff */
[----:B------:R-:W-:-:S04]  /*1190*/  IMAD.WIDE.U32 R10, P0, R3, R31, R8 ;  /* 0x0000001f030a7225 */ /* 0x000fc80007800008 */
[----:B------:R-:W-:-:S04]  /*11a0*/  IMAD.WIDE.U32 R8, R3, R30, RZ ;  /* 0x0000001e03087225 */ /* 0x000fc800078e00ff */
[----:B------:R-:W-:Y:S01]  /*11b0*/  IMAD.X R13, RZ, RZ, RZ, P0 ;  /* 0x000000ffff0d7224 */ /* 0x000fe200000e06ff */
[----:B------:R-:W-:Y:S01]  /*11c0*/  IADD3 RZ, P0, R9, R10, RZ ;  /* 0x0000000a09ff7210 */ /* 0x000fe20007f1e0ff */
[----:B------:R-:W-:-:S04]  /*11d0*/  IMAD.MOV.U32 R12, RZ, RZ, R11 ;  /* 0x000000ffff0c7224 */ /* 0x000fc800078e000b */
[----:B------:R-:W-:-:S08]  /*11e0*/  IMAD.WIDE.U32.X R8, R19, R31, R12, P0 ;  /* 0x0000001f13087225 */ /* 0x000fd000000e040c */
.L_x_14:
[----:B0-----:R-:W-:Y:S01]  /*11f0*/  SHF.R.U64 R7, R8, R27, R9 ;  /* 0x0000001b08077219 */ /* 0x001fe20000001209 */
[----:B-1----:R-:W-:Y:S01]  /*1200*/  VIADD R9, R26, 0xffffffff ;  /* 0xffffffff1a097836 */ /* 0x002fe20000000000 */
[----:B------:R-:W-:Y:S01]  /*1210*/  SHF.L.U32 R3, R22, R29, RZ ;  /* 0x0000001d16037219 */ /* 0x000fe200000006ff */
[----:B------:R-:W-:Y:S01]  /*1220*/  @P1 IMAD R21, R25, R24, R6 ;  /* 0x0000001819151224 */ /* 0x000fe200078e0206 */
[----:B------:R-:W-:Y:S01]  /*1230*/  LOP3.LUT R8, R34, R15, RZ, 0xc0, !PT ;  /* 0x0000000f22087212 */ /* 0x000fe200078ec0ff */
[----:B------:R-:W-:Y:S02]  /*1240*/  IMAD.MOV R10, RZ, RZ, -R7 ;  /* 0x000000ffff0a7224 */ /* 0x000fe400078e0a07 */
[----:B------:R-:W-:Y:S02]  /*1250*/  IMAD.MOV.U32 R6, RZ, RZ, 0x1 ;  /* 0x00000001ff067424 */ /* 0x000fe400078e00ff */
[----:B------:R-:W-:Y:S01]  /*1260*/  IMAD R8, R3, R7, R8 ;  /* 0x0000000703087224 */ /* 0x000fe200078e0208 */
[----:B------:R-:W-:Y:S01]  /*1270*/  LOP3.LUT R7, R18, R9, RZ, 0xc0, !PT ;  /* 0x0000000912077212 */ /* 0x000fe200078ec0ff */
[----:B---3--:R-:W-:-:S02]  /*1280*/  IMAD R3, R10, R33, R36 ;  /* 0x000000210a037224 */ /* 0x008fc400078e0224 */
[----:B----4-:R-:W-:Y:S02]  /*1290*/  IMAD R22, R8, R28, R21 ;  /* 0x0000001c08167224 */ /* 0x010fe400078e0215 */
[----:B------:R-:W-:Y:S01]  /*12a0*/  IMAD R7, R3, R26, R7 ;  /* 0x0000001a03077224 */ /* 0x000fe200078e0207 */
[----:B------:R-:W-:Y:S01]  /*12b0*/  PRMT R3, R6, 0x7610, R3 ;  /* 0x0000761006037816 */ /* 0x000fe20000000003 */
[----:B------:R-:W-:-:S03]  /*12c0*/  IMAD.MOV.U32 R19, RZ, RZ, R32 ;  /* 0x000000ffff137224 */ /* 0x000fc600078e0020 */
[----:B------:R-:W-:Y:S02]  /*12d0*/  SEL R18, R7, R22, !P1 ;  /* 0x0000001607127207 */ /* 0x000fe40004800000 */
[----:B------:R-:W-:-:S07]  /*12e0*/  SEL R22, R22, R7, !P1 ;  /* 0x0000000716167207 */ /* 0x000fce0004800000 */
.L_x_12:
[----:B------:R-:W-:Y:S05]  /*12f0*/  @!P3 BRA `(.L_x_15) ;  /* 0x00000000000cb947 */ /* 0x000fea0003800000 */
[----:B------:R-:W-:Y:S01]  /*1300*/  UCGABAR_WAIT ;  /* 0x0000000000007dc7 */ /* 0x000fe20008000000 */
[----:B------:R-:W-:Y:S01]  /*1310*/  CCTL.IVALL ;  /* 0x00000000ff00798f */ /* 0x000fe20002000000 */
[----:B------:R-:W-:Y:S05]  /*1320*/  BRA `(.L_x_16) ;  /* 0x0000000000047947 */ /* 0x000fea0003800000 */
.L_x_15:
[----:B------:R-:W-:Y:S06]  /*1330*/  BAR.SYNC.DEFER_BLOCKING 0x0 ;  /* 0x0000000000007b1d */ /* 0x000fec0000010000 */
.L_x_16:
[----:B------:R-:W-:Y:S05]  /*1340*/  @!P2 BRA `(.L_x_17) ;  /* 0x00000058005ca947 */ /* 0x000fea0003800000 */
[----:B------:R-:W-:-:S13]  /*1350*/  ISETP.GT.U32.AND P0, PT, R35, 0x1, PT ;  /* 0x000000012300780c */ /* 0x000fda0003f04070 */
[----:B------:R-:W-:Y:S05]  /*1360*/  @P0 EXIT ;  /* 0x000000000000094d */ /* 0x000fea0003800000 */
.L_x_18:
[----:B------:R-:W-:-:S08]  /*1370*/  NOP ;  /* 0x0000000000007918 */ /* 0x000fd00000000000 */
[----:B------:R-:W1:Y:S02]  /*1380*/  USETMAXREG.TRY_ALLOC.CTAPOOL UP0, 0xe8 ;  /* 0x000000e8000079c8 */ /* 0x000e640008000600 */
[----:B-1----:R-:W-:-:S13]  /*1390*/  PLOP3.LUT P0, PT, PT, PT, UP0, 0x80, 0x0 ;  /* 0x000000000000781c */ /* 0x002fda0003f0f008 */
[----:B------:R-:W-:Y:S05]  /*13a0*/  @!P0 BRA `(.L_x_18) ;  /* 0xfffffffc00f08947 */ /* 0x000fea000383ffff */
[----:B------:R-:W-:-:S13]  /*13b0*/  LOP3.LUT P0, RZ, R3, 0xff, RZ, 0xc0, !PT ;  /* 0x000000ff03ff7812 */ /* 0x000fda000780c0ff */
[----:B------:R-:W-:Y:S05]  /*13c0*/  @!P0 EXIT ;  /* 0x000000000000894d */ /* 0x000fea0003800000 */
[----:B------:R-:W3:Y:S01]  /*13d0*/  LDL.64 R12, [R1] ;  /* 0x00000000010c7983 */ /* 0x000ee20000100a00 */
[----:B------:R-:W1:Y:S01]  /*13e0*/  S2UR UR4, SR_CgaCtaId ;  /* 0x00000000000479c3 */ /* 0x000e620000008800 */
[CC--:B------:R-:W-:Y:S01]  /*13f0*/  LEA.HI R3, R20.reuse, R5.reuse, RZ, 0x2 ;  /* 0x0000000514037211 */ /* 0x0c0fe200078f10ff */
[----:B------:R-:W-:Y:S01]  /*1400*/  UISETP.LT.AND UP0, UPT, UR40, 0x1, UPT ;  /* 0x000000012800788c */ /* 0x000fe2000bf01270 */
[----:B------:R-:W-:Y:S01]  /*1410*/  LEA.HI R20, R20, R5, RZ, 0x5 ;  /* 0x0000000514147211 */ /* 0x000fe200078f28ff */
[----:B------:R-:W-:Y:S01]  /*1420*/  UIADD3 UR5, UR43, -0x1, URZ ;  /* 0xffffffff2b057890 */ /* 0x000fe2000fffe03f */
[--C-:B------:R-:W-:Y:S01]  /*1430*/  SHF.R.S32.HI R92, RZ, 0x2, R3.reuse ;  /* 0x00000002ff5c7819 */ /* 0x100fe20000011403 */
[----:B------:R-:W-:Y:S01]  /*1440*/  USEL UR42, UR40, 0x1, UP0 ;  /* 0x00000001282a7887 */ /* 0x000fe20008000000 */
[----:B------:R-:W-:Y:S01]  /*1450*/  SHF.R.S32.HI R7, RZ, 0x1f, R3 ;  /* 0x0000001fff077819 */ /* 0x000fe20000011403 */
[----:B------:R-:W4:Y:S01]  /*1460*/  LDC R97, c[0x0][0x658] ;  /* 0x00019600ff617b82 */ /* 0x000f220000000800 */
[----:B------:R-:W-:Y:S01]  /*1470*/  LOP3.LUT R4, R3, 0xfffffffc, RZ, 0xc0, !PT ;  /* 0xfffffffc03047812 */ /* 0x000fe200078ec0ff */
[----:B------:R-:W-:Y:S01]  /*1480*/  UMOV UR41, 0x400 ;  /* 0x0000040000297882 */ /* 0x000fe20000000000 */
[----:B------:R-:W-:Y:S01]  /*1490*/  LEA.HI R7, R7, R92, RZ, 0x3 ;  /* 0x0000005c07077211 */ /* 0x000fe200078f18ff */
[----:B------:R-:W-:Y:S01]  /*14a0*/  UISETP.NE.AND UP0, UPT, UR5, URZ, UPT ;  /* 0x0000003f0500728c */ /* 0x000fe2000bf05270 */
[----:B------:R-:W-:Y:S01]  /*14b0*/  SHF.R.S32.HI R3, RZ, 0x5, R20 ;  /* 0x00000005ff037819 */ /* 0x000fe20000011414 */
[----:B------:R-:W-:Y:S01]  /*14c0*/  IMAD.IADD R4, R5, 0x1, -R4 ;  /* 0x0000000105047824 */ /* 0x000fe200078e0a04 */
[----:B------:R-:W-:Y:S01]  /*14d0*/  LOP3.LUT R7, R7, 0xfffffff8, RZ, 0xc0, !PT ;  /* 0xfffffff807077812 */ /* 0x000fe200078ec0ff */
[----:B------:R-:W2:Y:S01]  /*14e0*/  LDC.64 R8, c[0x0][0x5c8] ;  /* 0x00017200ff087b82 */ /* 0x000ea20000000a00 */
[----:B------:R-:W-:Y:S01]  /*14f0*/  IMAD.MOV.U32 R6, RZ, RZ, -0x1 ;  /* 0xffffffffff067424 */ /* 0x000fe200078e00ff */
[----:B------:R-:W-:Y:S01]  /*1500*/  ULDC UR6, c[0x0][0x284] ;  /* 0x0000a10000067ab9 */ /* 0x000fe20000000800 */
[----:B0-----:R-:W-:Y:S01]  /*1510*/  IMAD.MOV.U32 R10, RZ, RZ, 0x1 ;  /* 0x00000001ff0a7424 */ /* 0x001fe200078e00ff */
[----:B------:R-:W-:Y:S01]  /*1520*/  LOP3.LUT R104, R23, 0x1, RZ, 0xfc, !PT ;  /* 0x0000000117687812 */ /* 0x000fe200078efcff */
[----:B------:R-:W-:Y:S01]  /*1530*/  IMAD.IADD R92, R92, 0x1, -R7 ;  /* 0x000000015c5c7824 */ /* 0x000fe200078e0a07 */
[----:B------:R-:W-:Y:S01]  /*1540*/  USHF.L.U32 UR45, UR40, 0x1, URZ ;  /* 0x00000001282d7899 */ /* 0x000fe2000800063f */
[----:B------:R-:W-:Y:S01]  /*1550*/  IMAD.SHL.U32 R94, R4, 0x2, RZ ;  /* 0x00000002045e7824 */ /* 0x000fe200078e00ff */
[----:B------:R-:W0:Y:S01]  /*1560*/  LDC R99, c[0x0][0x288] ;  /* 0x0000a200ff637b82 */ /* 0x000e220000000800 */
[----:B-1----:R-:W-:Y:S01]  /*1570*/  ULEA UR41, UR4, UR41, 0x18 ;  /* 0x0000002904297291 */ /* 0x002fe2000f8ec03f */
[--C-:B------:R-:W-:Y:S01]  /*1580*/  SHF.R.S32.HI R93, RZ, 0x1f, R92.reuse ;  /* 0x0000001fff5d7819 */ /* 0x100fe2000001145c */
[----:B------:R-:W-:Y:S01]  /*1590*/  USHF.L.U32 UR4, UR5, 0x3, URZ ;  /* 0x0000000305047899 */ /* 0x000fe2000800063f */
[C---:B------:R-:W-:Y:S01]  /*15a0*/  IMAD R102, R3.reuse, -0x10, -R92 ;  /* 0xfffffff003667824 */ /* 0x040fe200078e0a5c */
[----:B------:R-:W-:Y:S01]  /*15b0*/  USEL UR5, URZ, 0x1, UP0 ;  /* 0x000000013f057887 */ /* 0x000fe20008000000 */
[----:B------:R-:W-:Y:S01]  /*15c0*/  SHF.R.S32.HI R95, RZ, 0x1f, R94 ;  /* 0x0000001fff5f7819 */ /* 0x000fe2000001145e */
[----:B------:R-:W-:Y:S01]  /*15d0*/  UIADD3 UR46, UR41, 0x40, URZ ;  /* 0x00000040292e7890 */ /* 0x000fe2000fffe03f */
[----:B------:R-:W1:Y:S01]  /*15e0*/  LDC R100, c[0x0][0x600] ;  /* 0x00018000ff647b82 */ /* 0x000e620000000800 */
[-C--:B----4-:R-:W-:Y:S01]  /*15f0*/  SHF.L.U32 R6, R6, R97.reuse, RZ ;  /* 0x0000006106067219 */ /* 0x090fe200000006ff */
[----:B------:R-:W-:Y:S01]  /*1600*/  ULOP3.LUT UR4, UR4, 0x8, URZ, 0xc0, !UPT ;  /* 0x0000000804047892 */ /* 0x000fe2000f8ec03f */
[----:B------:R-:W-:Y:S01]  /*1610*/  IMAD.WIDE R92, R3, 0x10, R92 ;  /* 0x00000010035c7825 */ /* 0x000fe200078e025c */
[----:B------:R-:W-:Y:S01]  /*1620*/  SHF.L.U32 R97, R10, R97, RZ ;  /* 0x000000610a617219 */ /* 0x000fe200000006ff */
[----:B------:R-:W-:Y:S01]  /*1630*/  UIADD3 UR42, -UR42, UR40, URZ ;  /* 0x000000282a2a7290 */ /* 0x000fe2000fffe13f */
[----:B------:R-:W-:Y:S01]  /*1640*/  LOP3.LUT R101, RZ, R6, RZ, 0x33, !PT ;  /* 0x00000006ff657212 */ /* 0x000fe200078e33ff */
[----:B------:R-:W-:Y:S01]  /*1650*/  IMAD.U32 R105, RZ, RZ, UR5 ;  /* 0x00000005ff697e24 */ /* 0x000fe2000f8e00ff */
[C---:B--2---:R-:W-:Y:S01]  /*1660*/  SHF.L.U64.HI R96, R8.reuse, 0x3, R9 ;  /* 0x0000000308607819 */ /* 0x044fe20000010209 */
[----:B------:R-:W-:Y:S01]  /*1670*/  IMAD.SHL.U32 R91, R8, 0x8, RZ ;  /* 0x00000008085b7824 */ /* 0x000fe200078e00ff */
[----:B------:R-:W-:Y:S01]  /*1680*/  ULEA UR43, UR43, UR46, 0x3 ;  /* 0x0000002e2b2b7291 */ /* 0x000fe2000f8e183f */
[----:B------:R-:W-:Y:S01]  /*1690*/  VIADD R102, R102, UR6 ;  /* 0x0000000666667c36 */ /* 0x000fe20008000000 */
[----:B------:R-:W-:-:S02]  /*16a0*/  ULOP3.LUT UR47, UR4, 0x8, URZ, 0x3c, !UPT ;  /* 0x00000008042f7892 */ /* 0x000fc4000f8e3c3f */
[----:B------:R-:W-:Y:S01]  /*16b0*/  ULOP3.LUT UR44, UR4, 0x18, URZ, 0x3c, !UPT ;  /* 0x00000018042c7892 */ /* 0x000fe2000f8e3c3f */
[----:B0-----:R-:W-:Y:S02]  /*16c0*/  IMAD R99, R4, -0x2, R99 ;  /* 0xfffffffe04637824 */ /* 0x001fe400078e0263 */
[----:B-1----:R-:W-:Y:S01]  /*16d0*/  VIADD R100, R100, 0xffffffff ;  /* 0xffffffff64647836 */ /* 0x002fe20000000000 */
[----:B---3--:R-:W-:-:S08]  /*16e0*/  SHF.L.U64.HI R98, R12, 0x1, R0 ;  /* 0x000000010c627819 */ /* 0x008fd00000010200 */
.L_x_166:
[----:B------:R-:W-:-:S04]  /*16f0*/  SHF.L.U32 R0, R105, 0x1f, RZ ;  /* 0x0000001f69007819 */ /* 0x000fc800000006ff */
[----:B------:R-:W0:Y:S02]  /*1700*/  SYNCS.PHASECHK.TRANS64.TRYWAIT P0, [UR43+-0x8], R0 ;  /* 0xfffff800ff0075a7 */ /* 0x000e24000800016b */
[----:B01-34-:R-:W-:Y:S05]  /*1710*/  @!P0 BRA `(.L_x_19) ;  /* 0x0000006400788947 */ /* 0x01bfea0003800000 */
.L_x_187:
[----:B------:R-:W-:Y:S02]  /*1720*/  ULDC UR4, c[0x0][0x28c] ;  /* 0x0000a30000047ab9 */ /* 0x000fe40000000800 */
[----:B------:R-:W-:-:S13]  /*1730*/  ISETP.LT.AND P0, PT, RZ, UR4, PT ;  /* 0x00000004ff007c0c */ /* 0x000fda000bf01270 */
[----:B------:R-:W-:Y:S05]  /*1740*/  @P0 BRA `(.L_x_20) ;  /* 0x0000000000400947 */ /* 0x000fea0003800000 */
[----:B0-----:R-:W-:Y:S01]  /*1750*/  MOV R0, 0x0 ;  /* 0x0000000000007802 */ /* 0x001fe20000000f00 */
[----:B------:R-:W-:Y:S01]  /*1760*/  ULDC.64 UR4, c[0x4][0x68] ;  /* 0x01001a0000047ab9 */ /* 0x000fe20000000a00 */
[----:B------:R-:W-:Y:S01]  /*1770*/  ULDC.64 UR6, c[0x4][0x8] ;  /* 0x0100020000067ab9 */ /* 0x000fe20000000a00 */
[----:B------:R-:W-:Y:S01]  /*1780*/  IMAD.U32 R4, RZ, RZ, UR4 ;  /* 0x00000004ff047e24 */ /* 0x000fe2000f8e00ff */
[----:B------:R0:W1:Y:S01]  /*1790*/  LDC.64 R14, c[0x4][R0] ;  /* 0x01000000000e7b82 */ /* 0x0000620000000a00 */
[----:B------:R-:W-:Y:S01]  /*17a0*/  IMAD.U32 R5, RZ, RZ, UR5 ;  /* 0x00000005ff057e24 */ /* 0x000fe2000f8e00ff */
[----:B------:R-:W-:Y:S01]  /*17b0*/  ULDC.64 UR4, c[0x4][0x70] ;  /* 0x01001c0000047ab9 */ /* 0x000fe20000000a00 */
[----:B------:R-:W-:Y:S02]  /*17c0*/  IMAD.U32 R10, RZ, RZ, UR6 ;  /* 0x00000006ff0a7e24 */ /* 0x000fe4000f8e00ff */
[----:B------:R-:W-:Y:S02]  /*17d0*/  IMAD.U32 R6, RZ, RZ, UR4 ;  /* 0x00000004ff067e24 */ /* 0x000fe4000f8e00ff */
[----:B------:R-:W-:-:S02]  /*17e0*/  IMAD.U32 R7, RZ, RZ, UR5 ;  /* 0x00000005ff077e24 */ /* 0x000fc4000f8e00ff */
[----:B------:R-:W-:Y:S02]  /*17f0*/  IMAD.U32 R11, RZ, RZ, UR7 ;  /* 0x00000007ff0b7e24 */ /* 0x000fe4000f8e00ff */
[----:B------:R-:W-:Y:S02]  /*1800*/  IMAD.MOV.U32 R8, RZ, RZ, 0x1e1 ;  /* 0x000001e1ff087424 */ /* 0x000fe400078e00ff */
[----:B------:R-:W-:Y:S02]  /*1810*/  IMAD.MOV.U32 R12, RZ, RZ, 0x1 ;  /* 0x00000001ff0c7424 */ /* 0x000fe400078e00ff */
[----:B0-----:R-:W-:-:S07]  /*1820*/  IMAD.MOV.U32 R13, RZ, RZ, RZ ;  /* 0x000000ffff0d7224 */ /* 0x001fce00078e00ff */
[----:B------:R-:W-:-:S07]  /*1830*/  LEPC R20, `(.L_x_20) ;  /* 0x000000001014794e */ /* 0x000fce0000000000 */
[----:B-1---5:R-:W-:Y:S05]  /*1840*/  CALL.ABS.NOINC R14 ;  /* 0x000000000e007343 */ /* 0x022fea0003c00000 */
.L_x_20:
[----:B------:R-:W-:-:S13]  /*1850*/  ISETP.NE.AND P0, PT, R104, 0x3, PT ;  /* 0x000000036800780c */ /* 0x000fda0003f05270 */
[----:B------:R-:W-:Y:S05]  /*1860*/  @!P0 BRA `(.L_x_21) ;  /* 0x0000000000048947 */ /* 0x000fea0003800000 */
[----:B------:R-:W-:Y:S01]  /*1870*/  BPT.TRAP 0x1 ;  /* 0x000000040000795c */ /* 0x000fe20000300000 */
.L_x_21:
[----:B0-----:R-:W-:Y:S02]  /*1880*/  IMAD.U32 R3, RZ, RZ, UR38 ;  /* 0x00000026ff037e24 */ /* 0x001fe4000f8e00ff */
[----:B------:R-:W-:-:S03]  /*1890*/  IMAD.U32 R0, RZ, RZ, UR39 ;  /* 0x00000027ff007e24 */ /* 0x000fc6000f8e00ff */
[----:B------:R-:W-:Y:S02]  /*18a0*/  LEA R3, R3, UR41, 0x3 ;  /* 0x0000002903037c11 */ /* 0x000fe4000f8e18ff */
[----:B------:R-:W-:-:S04]  /*18b0*/  SHF.L.U32 R0, R0, 0x1f, RZ ;  /* 0x0000001f00007819 */ /* 0x000fc800000006ff */
[----:B------:R0:W1:Y:S01]  /*18c0*/  SYNCS.PHASECHK.TRANS64.TRYWAIT P1, [R3+URZ], R0 ;  /* 0x00000000030075a7 */ /* 0x000062000802017f */
[----:B------:R-:W-:Y:S05]  /*18d0*/  @!P0 BRA `(.L_x_22) ;  /* 0x0000000000048947 */ /* 0x000fea0003800000 */
[----:B------:R-:W-:Y:S01]  /*18e0*/  BPT.TRAP 0x1 ;  /* 0x000000040000795c */ /* 0x000fe20000300000 */
.L_x_22:
[----:B------:R-:W-:-:S05]  /*18f0*/  IMAD.U32 R4, RZ, RZ, UR42 ;  /* 0x0000002aff047e24 */ /* 0x000fca000f8e00ff */
[----:B------:R-:W-:Y:S01]  /*1900*/  ISETP.GE.AND P2, PT, R4, 0x1, PT ;  /* 0x000000010400780c */ /* 0x000fe20003f46270 */
[----:B-1----:R-:W-:-:S12]  /*1910*/  @P1 BRA `(.L_x_23) ;  /* 0x0000000000081947 */ /* 0x002fd80003800000 */
[----:B------:R-:W1:Y:S02]  /*1920*/  SYNCS.PHASECHK.TRANS64.TRYWAIT P1, [R3+URZ], R0 ;  /* 0x00000000030075a7 */ /* 0x000e64000802017f */
[----:B-1----:R-:W-:Y:S05]  /*1930*/  @!P1 BRA `(.L_x_24) ;  /* 0x0000006400089947 */ /* 0x002fea0003800000 */
.L_x_23:
[----:B------:R-:W-:Y:S05]  /*1940*/  WARPSYNC.ALL ;  /* 0x0000000000007948 */ /* 0x000fea0003800000 */
[----:B------:R-:W-:Y:S01]  /*1950*/  UIADD3 UR4, UR41, 0x100, URZ ;  /* 0x0000010029047890 */ /* 0x000fe2000fffe03f */
[----:B------:R-:W-:Y:S01]  /*1960*/  WARPGROUP.ARRIVE ;  /* 0x00000000000079c5 */ /* 0x000fe20000000000 */
[----:B------:R-:W-:Y:S02]  /*1970*/  UIADD3 UR5, UR41, 0xc100, URZ ;  /* 0x0000c10029057890 */ /* 0x000fe4000fffe03f */
[----:B------:R-:W-:Y:S02]  /*1980*/  USHF.R.U32.HI UR4, URZ, 0x4, UR4 ;  /* 0x000000043f047899 */ /* 0x000fe40008011604 */
[----:B------:R-:W-:-:S02]  /*1990*/  USHF.R.U32.HI UR5, URZ, 0x4, UR5 ;  /* 0x000000043f057899 */ /* 0x000fc40008011605 */
[----:B------:R-:W-:Y:S02]  /*19a0*/  ULOP3.LUT UR4, UR4, 0x3fff, URZ, 0xc0, !UPT ;  /* 0x00003fff04047892 */ /* 0x000fe4000f8ec03f */
[----:B------:R-:W-:Y:S02]  /*19b0*/  ULOP3.LUT UR5, UR5, 0x3fff, URZ, 0xc0, !UPT ;  /* 0x00003fff05057892 */ /* 0x000fe4000f8ec03f */
[----:B------:R-:W-:Y:S02]  /*19c0*/  ULOP3.LUT UR4, UR4, 0x10000, URZ, 0xfc, !UPT ;  /* 0x0001000004047892 */ /* 0x000fe4000f8efc3f */
[----:B------:R-:W-:Y:S02]  /*19d0*/  ULOP3.LUT UR5, UR5, 0x10000, URZ, 0xfc, !UPT ;  /* 0x0001000005057892 */ /* 0x000fe4000f8efc3f */
[----:B------:R-:W-:Y:S02]  /*19e0*/  ULEA UR6, UR38, UR4, 0xa ;  /* 0x0000000426067291 */ /* 0x000fe4000f8e503f */
[----:B------:R-:W-:Y:S01]  /*19f0*/  ULEA UR7, UR38, UR5, 0xb ;  /* 0x0000000526077291 */ /* 0x000fe2000f8e583f */
[----:B------:R-:W-:Y:S01]  /*1a00*/  UMOV UR9, 0x40000040 ;  /* 0x4000004000097882 */ /* 0x000fe20000000000 */
[----:B------:R-:W-:-:S03]  /*1a10*/  UMOV UR11, 0x40000040 ;  /* 0x40000040000b7882 */ /* 0x000fc60000000000 */
[----:B------:R-:W-:Y:S02]  /*1a20*/  UMOV UR8, UR6 ;  /* 0x0000000600087c82 */ /* 0x000fe40008000000 */
[----:B------:R-:W-:Y:S02]  /*1a30*/  UMOV UR10, UR7 ;  /* 0x00000007000a7c82 */ /* 0x000fe40008000000 */
[----:B------:R-:W-:Y:S01]  /*1a40*/  HGMMA.64x128x16.F32 R24, gdesc[UR8], RZ, !UPT, gsb0 ;  /* 0x01e00000081879f0 */ /* 0x000fe2000c0008ff */
[----:B------:R-:W-:Y:S02]  /*1a50*/  UIADD3 UR8, UR6, 0x2, URZ ;  /* 0x0000000206087890 */ /* 0x000fe4000fffe03f */
[----:B------:R-:W-:Y:S01]  /*1a60*/  UIADD3 UR10, UR7, 0x2, URZ ;  /* 0x00000002070a7890 */ /* 0x000fe2000fffe03f */
[----:B------:R-:W-:Y:S01]  /*1a70*/  UMOV UR9, 0x40000040 ;  /* 0x4000004000097882 */ /* 0x000fe20000000000 */
[----:B------:R-:W-:Y:S01]  /*1a80*/  UMOV UR11, 0x40000040 ;  /* 0x40000040000b7882 */ /* 0x000fe20000000000 */
[----:B------:R-:W-:-:S02]  /*1a90*/  WARPGROUP.DEPBAR.LE gsb0, 0x0 ;  /* 0x00008000000079c5 */ /* 0x000fc40000010000 */
[----:B------:R-:W-:-:S06]  /*1aa0*/  WARPGROUP.ARRIVE ;  /* 0x00000000000079c5 */ /* 0x000fcc0000000000 */
[----:B------:R-:W-:Y:S01]  /*1ab0*/  HGMMA.64x128x16.F32 R24, gdesc[UR8], R24, gsb0 ;  /* 0x01e00000081879f0 */ /* 0x000fe20008000818 */
[----:B------:R-:W-:Y:S02]  /*1ac0*/  UIADD3 UR8, UR6, 0x4, URZ ;  /* 0x0000000406087890 */ /* 0x000fe4000fffe03f */
[----:B------:R-:W-:Y:S01]  /*1ad0*/  UIADD3 UR10, UR7, 0x4, URZ ;  /* 0x00000004070a7890 */ /* 0x000fe2000fffe03f */
[----:B------:R-:W-:Y:S01]  /*1ae0*/  UMOV UR9, 0x40000040 ;  /* 0x4000004000097882 */ /* 0x000fe20000000000 */
[----:B------:R-:W-:Y:S01]  /*1af0*/  UMOV UR11, 0x40000040 ;  /* 0x40000040000b7882 */ /* 0x000fe20000000000 */
[----:B------:R-:W-:Y:S02]  /*1b00*/  WARPGROUP.DEPBAR.LE gsb0, 0x0 ;  /* 0x00008000000079c5 */ /* 0x000fe40000010000 */
        /* <DEDUP_REMOVED lines=36> */
[----:B------:R-:W-:Y:S03]  /*1d50*/  HGMMA.64x128x16.F32 R24, gdesc[UR8], R24, gsb0 ;  /* 0x01e00000081879f0 */ /* 0x000fe60008000818 */
[----:B------:R-:W-:Y:S02]  /*1d60*/  WARPGROUP.DEPBAR.LE gsb0, 0x0 ;  /* 0x00008000000079c5 */ /* 0x000fe40000010000 */
[----:B------:R-:W-:Y:S05]  /*1d70*/  @!P2 BRA `(.L_x_25) ;  /* 0x000000040084a947 */ /* 0x000fea0003800000 */
[----:B------:R-:W-:Y:S01]  /*1d80*/  UIADD3 UR6, UR38, 0x1, URZ ;  /* 0x0000000126067890 */ /* 0x000fe2000fffe03f */
[----:B01----:R-:W-:Y:S02]  /*1d90*/  IMAD.U32 R0, RZ, RZ, UR42 ;  /* 0x0000002aff007e24 */ /* 0x003fe4000f8e00ff */
[----:B------:R-:W-:Y:S01]  /*1da0*/  IMAD.U32 R3, RZ, RZ, UR38 ;  /* 0x00000026ff037e24 */ /* 0x000fe2000f8e00ff */
[----:B------:R-:W-:-:S04]  /*1db0*/  UISETP.NE.AND UP0, UPT, UR6, 0x3, UPT ;  /* 0x000000030600788c */ /* 0x000fc8000bf05270 */
[----:B------:R-:W-:Y:S02]  /*1dc0*/  USEL UR7, URZ, 0x1, UP0 ;  /* 0x000000013f077887 */ /* 0x000fe40008000000 */
[----:B------:R-:W-:Y:S02]  /*1dd0*/  USEL UR6, UR6, URZ, UP0 ;  /* 0x0000003f06067287 */ /* 0x000fe40008000000 */
[----:B------:R-:W-:-:S06]  /*1de0*/  ULOP3.LUT UR7, UR39, UR7, URZ, 0x3c, !UPT ;  /* 0x0000000727077292 */ /* 0x000fcc000f8e3c3f */
[----:B------:R-:W-:-:S07]  /*1df0*/  IMAD.U32 R6, RZ, RZ, UR7 ;  /* 0x00000007ff067e24 */ /* 0x000fce000f8e00ff */
.L_x_32:
[----:B------:R-:W-:Y:S05]  /*1e00*/  @!P0 BRA `(.L_x_26) ;  /* 0x0000000000048947 */ /* 0x000fea0003800000 */
[----:B------:R-:W-:Y:S01]  /*1e10*/  BPT.TRAP 0x1 ;  /* 0x000000040000795c */ /* 0x000fe20000300000 */
.L_x_26:
[----:B------:R-:W-:Y:S01]  /*1e20*/  ULEA UR7, UR6, UR41, 0x3 ;  /* 0x0000002906077291 */ /* 0x000fe2000f8e183f */
[----:B------:R-:W-:-:S08]  /*1e30*/  SHF.L.U32 R4, R6, 0x1f, RZ ;  /* 0x0000001f06047819 */ /* 0x000fd000000006ff */
[----:B------:R0:W1:Y:S01]  /*1e40*/  SYNCS.PHASECHK.TRANS64.TRYWAIT P1, [UR7], R4 ;  /* 0x00000004ff0075a7 */ /* 0x0000620008020147 */
[----:B------:R-:W-:Y:S05]  /*1e50*/  @!P0 BRA `(.L_x_27) ;  /* 0x0000000000048947 */ /* 0x000fea0003800000 */
[----:B------:R-:W-:Y:S01]  /*1e60*/  BPT.TRAP 0x1 ;  /* 0x000000040000795c */ /* 0x000fe20000300000 */
.L_x_27:
[----:B-1----:R-:W-:Y:S05]  /*1e70*/  @P1 BRA `(.L_x_28) ;  /* 0x0000000000081947 */ /* 0x002fea0003800000 */
[----:B------:R-:W1:Y:S02]  /*1e80*/  SYNCS.PHASECHK.TRANS64.TRYWAIT P1, [UR7], R4 ;  /* 0x00000004ff0075a7 */ /* 0x000e640008020147 */
[----:B-1----:R-:W-:Y:S05]  /*1e90*/  @!P1 BRA `(.L_x_29) ;  /* 0x0000005c00c49947 */ /* 0x002fea0003800000 */
.L_x_28:
[----:B------:R-:W-:Y:S01]  /*1ea0*/  ULEA UR7, UR6, UR4, 0xa ;  /* 0x0000000406077291 */ /* 0x000fe2000f8e503f */
[----:B------:R-:W-:Y:S01]  /*1eb0*/  WARPGROUP.ARRIVE ;  /* 0x00000000000079c5 */ /* 0x000fe20000000000 */
[----:B------:R-:W-:Y:S01]  /*1ec0*/  ULEA UR12, UR6, UR5, 0xb ;  /* 0x00000005060c7291 */ /* 0x000fe2000f8e583f */
[----:B------:R-:W-:Y:S01]  /*1ed0*/  UMOV UR9, 0x40000040 ;  /* 0x4000004000097882 */ /* 0x000fe20000000000 */
[----:B------:R-:W-:-:S03]  /*1ee0*/  UMOV UR11, 0x40000040 ;  /* 0x40000040000b7882 */ /* 0x000fc60000000000 */
[----:B------:R-:W-:Y:S02]  /*1ef0*/  UMOV UR8, UR7 ;  /* 0x0000000700087c82 */ /* 0x000fe40008000000 */
[----:B------:R-:W-:Y:S02]  /*1f00*/  UMOV UR10, UR12 ;  /* 0x0000000c000a7c82 */ /* 0x000fe40008000000 */
[----:B------:R-:W-:Y:S01]  /*1f10*/  HGMMA.64x128x16.F32 R24, gdesc[UR8], R24, gsb0 ;  /* 0x01e00000081879f0 */ /* 0x000fe20008000818 */
        /* <DEDUP_REMOVED lines=51> */
[----:B------:R-:W-:Y:S01]  /*2250*/  BPT.TRAP 0x1 ;  /* 0x000000040000795c */ /* 0x000fe20000300000 */
.L_x_30:
[----:B------:R-:W-:-:S13]  /*2260*/  ISETP.NE.AND P1, PT, R103, RZ, PT ;  /* 0x000000ff6700720c */ /* 0x000fda0003f25270 */
[----:B01----:R-:W-:-:S05]  /*2270*/  @P1 LEA R4, R3, UR41, 0x3 ;  /* 0x0000002903041c11 */ /* 0x003fca000f8e18ff */
[----:B------:R-:W-:-:S05]  /*2280*/  @P1 VIADD R5, R4, 0x18 ;  /* 0x0000001804051836 */ /* 0x000fca0000000000 */
[----:B------:R-:W-:-:S04]  /*2290*/  @P1 PRMT R5, R88, 0x654, R5 ;  /* 0x0000065458051816 */ /* 0x000fc80000000005 */
[----:B------:R0:W-:Y:S01]  /*22a0*/  @P1 SYNCS.ARRIVE.TRANS64.RED.A1T0 RZ, [R5+URZ], RZ ;  /* 0x000000ff05ff19a7 */ /* 0x0001e2000810043f */
[----:B------:R-:W-:-:S13]  /*22b0*/  ISETP.GT.U32.AND P1, PT, R23, 0x1, PT ;  /* 0x000000011700780c */ /* 0x000fda0003f24070 */
[----:B0-----:R-:W-:Y:S05]  /*22c0*/  @P1 BRA `(.L_x_31) ;  /* 0x0000000000041947 */ /* 0x001fea0003800000 */
[----:B------:R-:W-:Y:S01]  /*22d0*/  BPT.TRAP 0x1 ;  /* 0x000000040000795c */ /* 0x000fe20000300000 */
.L_x_31:
[----:B------:R-:W-:Y:S01]  /*22e0*/  UIADD3 UR6, UR6, 0x1, URZ ;  /* 0x0000000106067890 */ /* 0x000fe2000fffe03f */
[C---:B------:R-:W-:Y:S01]  /*22f0*/  ISETP.GT.AND P2, PT, R0.reuse, 0x1, PT ;  /* 0x000000010000780c */ /* 0x040fe20003f44270 */
[----:B------:R-:W-:Y:S02]  /*2300*/  VIADD R3, R3, 0x1 ;  /* 0x0000000103037836 */ /* 0x000fe40000000000 */
[----:B------:R-:W-:Y:S01]  /*2310*/  UISETP.NE.AND UP0, UPT, UR6, 0x3, UPT ;  /* 0x000000030600788c */ /* 0x000fe2000bf05270 */
[----:B------:R-:W-:Y:S02]  /*2320*/  VIADD R0, R0, 0xffffffff ;  /* 0xffffffff00007836 */ /* 0x000fe40000000000 */
[C---:B------:R-:W-:Y:S01]  /*2330*/  ISETP.NE.AND P1, PT, R3.reuse, 0x3, PT ;  /* 0x000000030300780c */ /* 0x040fe20003f25270 */
[----:B------:R-:W-:Y:S02]  /*2340*/  USEL UR7, URZ, 0x1, UP0 ;  /* 0x000000013f077887 */ /* 0x000fe40008000000 */
[----:B------:R-:W-:Y:S01]  /*2350*/  USEL UR6, UR6, URZ, UP0 ;  /* 0x0000003f06067287 */ /* 0x000fe20008000000 */
[----:B------:R-:W-:-:S03]  /*2360*/  SEL R3, R3, RZ, P1 ;  /* 0x000000ff03037207 */ /* 0x000fc60000800000 */
[----:B------:R-:W-:Y:S01]  /*2370*/  LOP3.LUT R6, R6, UR7, RZ, 0x3c, !PT ;  /* 0x0000000706067c12 */ /* 0x000fe2000f8e3cff */
[----:B------:R-:W-:Y:S07]  /*2380*/  @P2 BRA `(.L_x_32) ;  /* 0xfffffff8009c2947 */ /* 0x000fee000383ffff */
.L_x_25:
[----:B01----:R-:W0:Y:S01]  /*2390*/  LDC R0, c[0x0][0x28c] ;  /* 0x0000a300ff007b82 */ /* 0x003e220000000800 */
[----:B------:R-:W-:-:S04]  /*23a0*/  IMAD.U32 R3, RZ, RZ, UR47 ;  /* 0x0000002fff037e24 */ /* 0x000fc8000f8e00ff */
[----:B------:R1:W-:Y:S01]  /*23b0*/  SYNCS.ARRIVE.TRANS64.A1T0 RZ, [R3+UR46], RZ ;  /* 0x000000ff03ff79a7 */ /* 0x0003e2000810002e */
[----:B0-----:R-:W-:-:S13]  /*23c0*/  ISETP.GE.AND P1, PT, R0, 0x1, PT ;  /* 0x000000010000780c */ /* 0x001fda0003f26270 */
[----:B-1----:R-:W-:Y:S05]  /*23d0*/  @!P1 BRA `(.L_x_33) ;  /* 0x0000000000449947 */ /* 0x002fea0003800000 */
[----:B------:R-:W-:Y:S05]  /*23e0*/  @!P0 BRA `(.L_x_34) ;  /* 0x0000000000048947 */ /* 0x000fea0003800000 */
[----:B------:R-:W-:Y:S01]  /*23f0*/  BPT.TRAP 0x1 ;  /* 0x000000040000795c */ /* 0x000fe20000300000 */
.L_x_34:
[----:B------:R-:W-:-:S13]  /*2400*/  ISETP.NE.AND P0, PT, R103, RZ, PT ;  /* 0x000000ff6700720c */ /* 0x000fda0003f05270 */
[----:B------:R-:W-:-:S05]  /*2410*/  VOTEU.ANY UP0, P0 ;  /* 0x00000000003f7886 */ /* 0x000fca0000000100 */
[----:B------:R-:W-:-:S06]  /*2420*/  @UP0 UIADD3 UR4, UR38, UR42, URZ ;  /* 0x0000002a26040290 */ /* 0x000fcc000fffe03f */
[----:B------:R-:W-:Y:S02]  /*2430*/  IMAD.U32 R4, RZ, RZ, UR4 ;  /* 0x00000004ff047e24 */ /* 0x000fe4000f8e00ff */
[----:B------:R-:W-:Y:S02]  /*2440*/  IMAD.U32 R3, RZ, RZ, UR4 ;  /* 0x00000004ff037e24 */ /* 0x000fe4000f8e00ff */
[----:B------:R-:W-:-:S05]  /*2450*/  @P0 IMAD.WIDE.U32 R4, R4, -0x55555555, RZ ;  /* 0xaaaaaaab04040825 */ /* 0x000fca00078e00ff */
[----:B------:R-:W-:-:S05]  /*2460*/  @P0 SHF.R.U32.HI R0, RZ, 0x1, R5 ;  /* 0x00000001ff000819 */ /* 0x000fca0000011605 */
[----:B------:R-:W-:-:S05]  /*2470*/  @P0 IMAD R0, R0, -0x3, R3 ;  /* 0xfffffffd00000824 */ /* 0x000fca00078e0203 */
[----:B------:R-:W-:-:S05]  /*2480*/  @P0 LEA R0, R0, UR41, 0x3 ;  /* 0x0000002900000c11 */ /* 0x000fca000f8e18ff */
[----:B------:R-:W-:-:S05]  /*2490*/  @P0 VIADD R3, R0, 0x18 ;  /* 0x0000001800030836 */ /* 0x000fca0000000000 */
[----:B------:R-:W-:-:S04]  /*24a0*/  @P0 PRMT R3, R88, 0x654, R3 ;  /* 0x0000065458030816 */ /* 0x000fc80000000003 */
[----:B------:R0:W-:Y:S01]  /*24b0*/  @P0 SYNCS.ARRIVE.TRANS64.RED.A1T0 RZ, [R3+URZ], RZ ;  /* 0x000000ff03ff09a7 */ /* 0x0001e2000810043f */
[----:B------:R-:W-:-:S13]  /*24c0*/  ISETP.GT.U32.AND P0, PT, R23, 0x1, PT ;  /* 0x000000011700780c */ /* 0x000fda0003f04070 */
[----:B0-----:R-:W-:Y:S05]  /*24d0*/  @P0 BRA `(.L_x_33) ;  /* 0x0000000000040947 */ /* 0x001fea0003800000 */
[----:B------:R-:W-:Y:S01]  /*24e0*/  BPT.TRAP 0x1 ;  /* 0x000000040000795c */ /* 0x000fe20000300000 */
.L_x_33:
[----:B------:R-:W-:Y:S01]  /*24f0*/  SHF.L.U32 R0, R105, 0x1f, RZ ;  /* 0x0000001f69007819 */ /* 0x000fe200000006ff */
[----:B------:R-:W-:Y:S01]  /*2500*/  UIADD3 UR38, UR38, UR45, URZ ;  /* 0x0000002d26267290 */ /* 0x000fe2000fffe03f */
[----:B------:R-:W-:Y:S01]  /*2510*/  SHF.R.S32.HI R11, RZ, 0x1f, R19 ;  /* 0x0000001fff0b7819 */ /* 0x000fe20000011413 */
[----:B------:R-:W-:Y:S01]  /*2520*/  UISETP.GE.U32.AND UP1, UPT, UR45, 0x3, UPT ;  /* 0x000000032d00788c */ /* 0x000fe2000bf26070 */
[----:B------:R-:W0:Y:S01]  /*2530*/  SYNCS.PHASECHK.TRANS64.TRYWAIT P0, [UR43+0x8], R0 ;  /* 0x00000800ff0075a7 */ /* 0x000e22000800016b */
[----:B------:R-:W-:-:S04]  /*2540*/  UISETP.GT.U32.AND UP0, UPT, UR38, 0x2, UPT ;  /* 0x000000022600788c */ /* 0x000fc8000bf04070 */
[----:B------:R-:W-:-:S04]  /*2550*/  UISETP.LT.U32.AND UP0, UPT, UR45, 0x3, UP0 ;  /* 0x000000032d00788c */ /* 0x000fc80008701070 */
[----:B------:R-:W-:Y:S02]  /*2560*/  USEL UR6, URZ, 0x1, !UP0 ;  /* 0x000000013f067887 */ /* 0x000fe4000c000000 */
[----:B------:R-:W-:Y:S02]  /*2570*/  @UP1 UIMAD.WIDE.U32 UR4, UR38, -0x55555555, URZ ;  /* 0xaaaaaaab260418a5 */ /* 0x000fe4000f8e003f */
[----:B------:R-:W-:Y:S02]  /*2580*/  ULOP3.LUT UR39, UR39, UR6, URZ, 0x3c, !UPT ;  /* 0x0000000627277292 */ /* 0x000fe4000f8e3c3f */
[----:B------:R-:W-:-:S04]  /*2590*/  @UP1 USHF.R.U32.HI UR4, URZ, 0x1, UR5 ;  /* 0x000000013f041899 */ /* 0x000fc80008011605 */
[----:B------:R-:W-:Y:S01]  /*25a0*/  @UP1 ULOP3.LUT UR39, UR39, 0x1, UR4, 0x78, !UPT ;  /* 0x0000000127271892 */ /* 0x000fe2000f8e7804 */
[----:B0-----:R-:W-:Y:S11]  /*25b0*/  @!P0 BRA `(.L_x_35) ;  /* 0x0000005800148947 */ /* 0x001ff60003800000 */
.L_x_188:
[----:B------:R-:W-:Y:S01]  /*25c0*/  IMAD.SHL.U32 R7, R22, 0x40, RZ ;  /* 0x0000004016077824 */ /* 0x000fe200078e00ff */
[----:B------:R-:W-:Y:S01]  /*25d0*/  ULDC UR6, c[0x0][0x284] ;  /* 0x0000a10000067ab9 */ /* 0x000fe20000000800 */
[----:B------:R-:W-:Y:S01]  /*25e0*/  IMAD.SHL.U32 R12, R18, 0x80, RZ ;  /* 0x00000080120c7824 */ /* 0x000fe200078e00ff */
[----:B------:R-:W-:Y:S01]  /*25f0*/  ULDC.64 UR4, c[0x0][0x5d0] ;  /* 0x0001740000047ab9 */ /* 0x000fe20000000a00 */
[----:B------:R-:W-:Y:S01]  /*2600*/  IMAD.WIDE R20, R22, 0x40, R92 ;  /* 0x0000004016147825 */ /* 0x000fe200078e025c */
[----:B------:R-:W-:Y:S01]  /*2610*/  ISETP.GE.AND P0, PT, R7, UR6, PT ;  /* 0x0000000607007c0c */ /* 0x000fe2000bf06270 */
[----:B------:R-:W-:Y:S01]  /*2620*/  ULDC UR6, c[0x0][0x288] ;  /* 0x0000a20000067ab9 */ /* 0x000fe20000000800 */
[----:B------:R-:W-:Y:S01]  /*2630*/  SHF.R.S32.HI R13, RZ, 0x1f, R12 ;  /* 0x0000001fff0d7819 */ /* 0x000fe2000001140c */
[----:B0-----:R-:W-:Y:S01]  /*2640*/  IMAD R0, R11, UR4, RZ ;  /* 0x000000040b007c24 */ /* 0x001fe2000f8e02ff */
[----:B------:R-:W-:Y:S01]  /*2650*/  ISETP.GE.OR P0, PT, R12, UR6, P0 ;  /* 0x000000060c007c0c */ /* 0x000fe20008706670 */
[----:B------:R-:W-:-:S04]  /*2660*/  IMAD.WIDE.U32 R4, R19, UR4, R94 ;  /* 0x0000000413047c25 */ /* 0x000fc8000f8e005e */
[----:B------:R-:W-:Y:S01]  /*2670*/  IMAD R3, R19, UR5, R0 ;  /* 0x0000000513037c24 */ /* 0x000fe2000f8e0200 */
[----:B------:R-:W-:Y:S01]  /*2680*/  IADD3 R4, P1, R12, R4, RZ ;  /* 0x000000040c047210 */ /* 0x000fe20007f3e0ff */
[----:B------:R-:W-:Y:S02]  /*2690*/  ULDC.64 UR4, c[0x0][0x5c8] ;  /* 0x0001720000047ab9 */ /* 0x000fe40000000a00 */
[----:B------:R-:W-:Y:S01]  /*26a0*/  IMAD R9, R21, UR4, RZ ;  /* 0x0000000415097c24 */ /* 0x000fe2000f8e02ff */
[----:B------:R-:W-:-:S03]  /*26b0*/  IADD3.X R5, R13, R5, R3, P1, !PT ;  /* 0x000000050d057210 */ /* 0x000fc60000ffe403 */
[C---:B------:R-:W-:Y:S02]  /*26c0*/  IMAD R9, R20.reuse, UR5, R9 ;  /* 0x0000000514097c24 */ /* 0x040fe4000f8e0209 */
[----:B------:R-:W-:Y:S01]  /*26d0*/  IMAD.WIDE.U32 R106, R20, UR4, R4 ;  /* 0x00000004146a7c25 */ /* 0x000fe2000f8e0004 */
[----:B------:R-:W-:Y:S06]  /*26e0*/  @P0 BRA `(.L_x_36) ;  /* 0x0000003c00d80947 */ /* 0x000fec0003800000 */
[----:B-----5:R-:W-:Y:S01]  /*26f0*/  FSETP.NEU.AND P1, PT, R90, RZ, PT ;  /* 0x000000ff5a00720b */ /* 0x020fe20003f2d000 */
[----:B------:R-:W-:Y:S01]  /*2700*/  IMAD.IADD R3, R99, 0x1, -R12 ;  /* 0x0000000163037824 */ /* 0x000fe200078e0a0c */
[----:B------:R-:W-:Y:S01]  /*2710*/  BSSY B0, `(.L_x_36) ;  /* 0x00003f3000007945 */ /* 0x000fe20003800000 */
[----:B------:R-:W-:Y:S02]  /*2720*/  IMAD.IADD R0, R102, 0x1, -R7 ;  /* 0x0000000166007824 */ /* 0x000fe400078e0a07 */
[----:B------:R-:W-:Y:S01]  /*2730*/  IMAD.IADD R115, R107, 0x1, R9 ;  /* 0x000000016b737824 */ /* 0x000fe200078e0209 */
[----:B------:R-:W-:-:S04]  /*2740*/  ISETP.GT.AND P0, PT, R3, RZ, PT ;  /* 0x000000ff0300720c */ /* 0x000fc80003f04270 */
[----:B------:R-:W-:-:S03]  /*2750*/  ISETP.GT.AND P3, PT, R0, RZ, P0 ;  /* 0x000000ff0000720c */ /* 0x000fc60000764270 */
[----:B------:R-:W-:Y:S10]  /*2760*/  @!P1 BRA `(.L_x_37) ;  /* 0x0000002c001c9947 */ /* 0x000ff40003800000 */
[----:B------:R-:W0:Y:S01]  /*2770*/  LDC.64 R108, c[0x0][0x5b8] ;  /* 0x00016e00ff6c7b82 */ /* 0x000e220000000a00 */
[----:B------:R-:W-:-:S07]  /*2780*/  ULDC.64 UR4, c[0x0][0x5c0] ;  /* 0x0001700000047ab9 */ /* 0x000fce0000000a00 */
[----:B------:R-:W1:Y:S08]  /*2790*/  LDC.64 R110, c[0x0][0x5b0] ;  /* 0x00016c00ff6e7b82 */ /* 0x000e700000000a00 */
[----:B------:R-:W2:Y:S01]  /*27a0*/  LDC.64 R112, c[0x0][0x5a8] ;  /* 0x00016a00ff707b82 */ /* 0x000ea20000000a00 */
[-C--:B0-----:R-:W-:Y:S02]  /*27b0*/  IMAD R6, R11, R108.reuse, RZ ;  /* 0x0000006c0b067224 */ /* 0x081fe400078e02ff */
[----:B------:R-:W-:-:S04]  /*27c0*/  IMAD.WIDE.U32 R4, R19, R108, R94 ;  /* 0x0000006c13047225 */ /* 0x000fc800078e005e */
[----:B------:R-:W-:Y:S01]  /*27d0*/  IMAD R107, R19, R109, R6 ;  /* 0x0000006d136b7224 */ /* 0x000fe200078e0206 */
[----:B------:R-:W-:Y:S01]  /*27e0*/  IADD3 R6, P1, R12, R4, RZ ;  /* 0x000000040c067210 */ /* 0x000fe20007f3e0ff */
[----:B-1----:R-:W-:-:S03]  /*27f0*/  IMAD R4, R21, R110, RZ ;  /* 0x0000006e15047224 */ /* 0x002fc600078e02ff */
[----:B------:R-:W-:Y:S01]  /*2800*/  IADD3.X R7, R13, R5, R107, P1, !PT ;  /* 0x000000050d077210 */ /* 0x000fe20000ffe46b */
[C---:B------:R-:W-:Y:S02]  /*2810*/  IMAD R109, R20.reuse, R111, R4 ;  /* 0x0000006f146d7224 */ /* 0x040fe400078e0204 */
[----:B------:R-:W-:-:S04]  /*2820*/  IMAD.WIDE.U32 R4, R20, R110, R6 ;  /* 0x0000006e14047225 */ /* 0x000fc800078e0006 */
[----:B------:R-:W-:Y:S01]  /*2830*/  IMAD.IADD R5, R5, 0x1, R109 ;  /* 0x0000000105057824 */ /* 0x000fe200078e026d */
[----:B--2---:R-:W-:-:S04]  /*2840*/  LEA R10, P1, R4, R112, 0x1 ;  /* 0x00000070040a7211 */ /* 0x004fc800078208ff */
[----:B------:R-:W-:-:S05]  /*2850*/  LEA.HI.X R11, R4, R113, R5, 0x1, P1 ;  /* 0x00000071040b7211 */ /* 0x000fca00008f0c05 */
[----:B------:R0:W2:Y:S01]  /*2860*/  @P3 LDG.E.LTC128B.U16 R18, desc[UR36][R10.64] ;  /* 0x000000240a123981 */ /* 0x0000a2000c1e1520 */
[----:B------:R-:W-:Y:S01]  /*2870*/  IMAD.WIDE.U32 R4, R20, R110, R12 ;  /* 0x0000006e14047225 */ /* 0x000fe200078e000c */
[----:B------:R-:W-:Y:S02]  /*2880*/  BSSY B1, `(.L_x_38) ;  /* 0x0000014000017945 */ /* 0x000fe40003800000 */
[----:B------:R-:W-:-:S04]  /*2890*/  IADD3 R14, P1, R94, R4, RZ ;  /* 0x000000045e0e7210 */ /* 0x000fc80007f3e0ff */
[----:B------:R-:W-:Y:S01]  /*28a0*/  IADD3.X R15, R95, R109, R5, P1, !PT ;  /* 0x0000006d5f0f7210 */ /* 0x000fe20000ffe405 */
[----:B0-----:R-:W-:Y:S01]  /*28b0*/  IMAD.SHL.U32 R10, R110, 0x8, RZ ;  /* 0x000000086e0a7824 */ /* 0x001fe200078e00ff */
[----:B------:R-:W-:Y:S02]  /*28c0*/  LEA R8, P1, R106, UR4, 0x1 ;  /* 0x000000046a087c11 */ /* 0x000fe4000f8208ff */
[----:B------:R-:W-:Y:S01]  /*28d0*/  SHF.L.U64.HI R11, R110, 0x3, R111 ;  /* 0x000000036e0b7819 */ /* 0x000fe2000001026f */
[----:B------:R-:W-:-:S04]  /*28e0*/  IMAD.WIDE.U32 R14, R19, R108, R14 ;  /* 0x0000006c130e7225 */ /* 0x000fc800078e000e */
[----:B------:R-:W-:Y:S01]  /*28f0*/  IMAD.IADD R5, R107, 0x1, R15 ;  /* 0x000000016b057824 */ /* 0x000fe200078e020f */
[----:B------:R-:W-:-:S04]  /*2900*/  LEA R4, P4, R14, R112, 0x1 ;  /* 0x000000700e047211 */ /* 0x000fc800078808ff */
[----:B------:R-:W-:Y:S01]  /*2910*/  LEA.HI.X R5, R14, R113, R5, 0x1, P4 ;  /* 0x000000710e057211 */ /* 0x000fe200020f0c05 */
[----:B--2---:R-:W-:-:S05]  /*2920*/  HADD2.F32 R9, -RZ, R18.H0_H0 ;  /* 0x20000012ff097230 */ /* 0x004fca0000004100 */
[----:B------:R-:W-:-:S04]  /*2930*/  FMUL R9, R9, R90 ;  /* 0x0000005a09097220 */ /* 0x000fc80000400000 */
[----:B------:R-:W-:Y:S01]  /*2940*/  FFMA R24, R24, R89, R9 ;  /* 0x0000005918187223 */ /* 0x000fe20000000009 */
[----:B------:R-:W-:Y:S02]  /*2950*/  LEA.HI.X R9, R106, UR5, R115, 0x1, P1 ;  /* 0x000000056a097c11 */ /* 0x000fe400088f0c73 */
[----:B------:R-:W-:Y:S02]  /*2960*/  ISETP.GT.AND P1, PT, R3, 0x1, PT ;  /* 0x000000010300780c */ /* 0x000fe40003f24270 */
[----:B------:R-:W-:Y:S02]  /*2970*/  F2FP.F16.F32.PACK_AB R24, RZ, R24 ;  /* 0x00000018ff18723e */ /* 0x000fe400000000ff */
[----:B------:R-:W-:-:S03]  /*2980*/  ISETP.GT.AND P2, PT, R0, RZ, P1 ;  /* 0x000000ff0000720c */ /* 0x000fc60000f44270 */
[----:B------:R0:W-:Y:S10]  /*2990*/  @P3 STG.E.U16 desc[UR36][R8.64], R24 ;  /* 0x0000001808003986 */ /* 0x0001f4000c101524 */
[----:B------:R-:W-:Y:S05]  /*29a0*/  @!P2 BRA `(.L_x_39) ;  /* 0x000000000004a947 */ /* 0x000fea0003800000 */
[----:B------:R1:W5:Y:S02]  /*29b0*/  LDG.E.LTC128B.U16 R18, desc[UR36][R4.64+0x2] ;  /* 0x0000022404127981 */ /* 0x000364000c1e1520 */
.L_x_39:
[----:B------:R-:W-:Y:S05]  /*29c0*/  BSYNC B1 ;  /* 0x0000000000017941 */ /* 0x000fea0003800000 */
.L_x_38:
[----:B------:R-:W-:Y:S01]  /*29d0*/  IMAD.WIDE.U32 R10, R20, R110, R10 ;  /* 0x0000006e140a7225 */ /* 0x000fe200078e000a */
[----:B------:R-:W-:-:S03]  /*29e0*/  ISETP.GT.AND P0, PT, R0, 0x8, P0 ;  /* 0x000000080000780c */ /* 0x000fc60000704270 */
[----:B-----5:R-:W-:Y:S01]  /*29f0*/  HADD2.F32 R15, -RZ, R18.H0_H0 ;  /* 0x20000012ff0f7230 */ /* 0x020fe20000004100 */
[----:B------:R-:W-:Y:S01]  /*2a00*/  IADD3 R6, P3, R6, R10, RZ ;  /* 0x0000000a06067210 */ /* 0x000fe20007f7e0ff */
[----:B------:R-:W-:-:S03]  /*2a10*/  IMAD.IADD R109, R109, 0x1, R11 ;  /* 0x000000016d6d7824 */ /* 0x000fc600078e020b */
[----:B------:R-:W-:Y:S01]  /*2a20*/  FMUL R14, R15, R90 ;  /* 0x0000005a0f0e7220 */ /* 0x000fe20000400000 */
[----:B------:R-:W-:-:S03]  /*2a30*/  IMAD.X R7, R109, 0x1, R7, P3 ;  /* 0x000000016d077824 */ /* 0x000fc600018e0607 */
[----:B------:R-:W-:Y:S01]  /*2a40*/  FFMA R25, R25, R89, R14 ;  /* 0x0000005919197223 */ /* 0x000fe2000000000e */
[----:B------:R-:W-:-:S04]  /*2a50*/  LEA R14, P3, R6, R112, 0x1 ;  /* 0x00000070060e7211 */ /* 0x000fc800078608ff */
[----:B------:R-:W-:Y:S01]  /*2a60*/  LEA.HI.X R15, R6, R113, R7, 0x1, P3 ;  /* 0x00000071060f7211 */ /* 0x000fe200018f0c07 */
[----:B------:R-:W-:Y:S01]  /*2a70*/  @P2 IMAD.MOV.U32 R6, RZ, RZ, R8 ;  /* 0x000000ffff062224 */ /* 0x000fe200078e0008 */
[----:B------:R-:W-:Y:S01]  /*2a80*/  F2FP.F16.F32.PACK_AB R25, RZ, R25 ;  /* 0x00000019ff19723e */ /* 0x000fe200000000ff */
[----:B------:R-:W-:-:S05]  /*2a90*/  @P2 IMAD.MOV.U32 R7, RZ, RZ, R9 ;  /* 0x000000ffff072224 */ /* 0x000fca00078e0009 */
[----:B------:R2:W-:Y:S04]  /*2aa0*/  @P2 STG.E.U16 desc[UR36][R6.64+0x2], R25 ;  /* 0x0000021906002986 */ /* 0x0005e8000c101524 */
[----:B------:R-:W3:Y:S01]  /*2ab0*/  @P0 LDG.E.LTC128B.U16 R18, desc[UR36][R14.64] ;  /* 0x000000240e120981 */ /* 0x000ee2000c1e1520 */
[----:B------:R-:W-:Y:S01]  /*2ac0*/  IADD3 R12, P2, P3, R94, R10, R12 ;  /* 0x0000000a5e0c7210 */ /* 0x000fe20007b5e00c */
[----:B------:R-:W-:Y:S01]  /*2ad0*/  BSSY B1, `(.L_x_40) ;  /* 0x0000011000017945 */ /* 0x000fe20003800000 */
[----:B------:R-:W-:Y:S02]  /*2ae0*/  ISETP.GT.AND P1, PT, R0, 0x8, P1 ;  /* 0x000000080000780c */ /* 0x000fe40000f24270 */
[----:B------:R-:W-:Y:S02]  /*2af0*/  IADD3.X R13, R95, R109, R13, P2, P3 ;  /* 0x0000006d5f0d7210 */ /* 0x000fe400017e640d */
[----:B------:R-:W-:Y:S01]  /*2b00*/  LEA R10, P2, R91, R8, 0x1 ;  /* 0x000000085b0a7211 */ /* 0x000fe200078408ff */
[----:B------:R-:W-:Y:S01]  /*2b10*/  IMAD.WIDE.U32 R12, R19, R108, R12 ;  /* 0x0000006c130c7225 */ /* 0x000fe200078e000c */
[----:B------:R-:W-:-:S03]  /*2b20*/  SHF.L.U64.HI R19, R91, 0x1, R96 ;  /* 0x000000015b137819 */ /* 0x000fc60000010260 */
[----:B------:R-:W-:Y:S01]  /*2b30*/  IMAD.IADD R13, R107, 0x1, R13 ;  /* 0x000000016b0d7824 */ /* 0x000fe200078e020d */
[----:B--2---:R-:W-:-:S04]  /*2b40*/  LEA R6, P3, R12, R112, 0x1 ;  /* 0x000000700c067211 */ /* 0x004fc800078608ff */
[----:B------:R-:W-:Y:S01]  /*2b50*/  LEA.HI.X R7, R12, R113, R13, 0x1, P3 ;  /* 0x000000710c077211 */ /* 0x000fe200018f0c0d */
[----:B---3--:R-:W-:-:S05]  /*2b60*/  HADD2.F32 R11, -RZ, R18.H0_H0 ;  /* 0x20000012ff0b7230 */ /* 0x008fca0000004100 */
[----:B------:R-:W-:-:S04]  /*2b70*/  FMUL R11, R11, R90 ;  /* 0x0000005a0b0b7220 */ /* 0x000fc80000400000 */
[----:B------:R-:W-:-:S05]  /*2b80*/  FFMA R11, R26, R89, R11 ;  /* 0x000000591a0b7223 */ /* 0x000fca000000000b */
[----:B------:R-:W-:Y:S01]  /*2b90*/  F2FP.F16.F32.PACK_AB R14, RZ, R11 ;  /* 0x0000000bff0e723e */ /* 0x000fe200000000ff */
[----:B------:R-:W-:-:S05]  /*2ba0*/  IMAD.X R11, R19, 0x1, R9, P2 ;  /* 0x00000001130b7824 */ /* 0x000fca00010e0609 */
[----:B------:R2:W-:Y:S01]  /*2bb0*/  @P0 STG.E.U16 desc[UR36][R10.64], R14 ;  /* 0x0000000e0a000986 */ /* 0x0005e2000c101524 */
[----:B------:R-:W-:Y:S05]  /*2bc0*/  @!P1 BRA `(.L_x_41) ;  /* 0x0000000000049947 */ /* 0x000fea0003800000 */
[----:B------:R3:W5:Y:S02]  /*2bd0*/  LDG.E.LTC128B.U16 R18, desc[UR36][R6.64+0x2] ;  /* 0x0000022406127981 */ /* 0x000764000c1e1520 */
.L_x_41:
[----:B------:R-:W-:Y:S05]  /*2be0*/  BSYNC B1 ;  /* 0x0000000000017941 */ /* 0x000fea0003800000 */
.L_x_40:
[----:B-----5:R-:W-:Y:S01]  /*2bf0*/  HADD2.F32 R13, -RZ, R18.H0_H0 ;  /* 0x20000012ff0d7230 */ /* 0x020fe20000004100 */
[----:B------:R-:W-:Y:S01]  /*2c00*/  ISETP.GT.AND P0, PT, R3, 0x8, PT ;  /* 0x000000080300780c */ /* 0x000fe20003f04270 */
[----:B------:R-:W-:Y:S03]  /*2c10*/  BSSY B1, `(.L_x_42) ;  /* 0x0000008000017945 */ /* 0x000fe60003800000 */
[----:B------:R-:W-:Y:S01]  /*2c20*/  FMUL R12, R13, R90 ;  /* 0x0000005a0d0c7220 */ /* 0x000fe20000400000 */
[----:B------:R-:W-:-:S03]  /*2c30*/  ISETP.GT.AND P2, PT, R0, RZ, P0 ;  /* 0x000000ff0000720c */ /* 0x000fc60000744270 */
[----:B------:R-:W-:-:S05]  /*2c40*/  FFMA R12, R27, R89, R12 ;  /* 0x000000591b0c7223 */ /* 0x000fca000000000c */
[----:B------:R-:W-:-:S05]  /*2c50*/  F2FP.F16.F32.PACK_AB R12, RZ, R12 ;  /* 0x0000000cff0c723e */ /* 0x000fca00000000ff */
[----:B------:R4:W-:Y:S01]  /*2c60*/  @P1 STG.E.U16 desc[UR36][R10.64+0x2], R12 ;  /* 0x0000020c0a001986 */ /* 0x0009e2000c101524 */
[----:B------:R-:W-:Y:S05]  /*2c70*/  @!P2 BRA `(.L_x_43) ;  /* 0x000000000004a947 */ /* 0x000fea0003800000 */
[----:B------:R0:W5:Y:S02]  /*2c80*/  LDG.E.LTC128B.U16 R18, desc[UR36][R4.64+0x10] ;  /* 0x0000102404127981 */ /* 0x000164000c1e1520 */
.L_x_43:
[----:B------:R-:W-:Y:S05]  /*2c90*/  BSYNC B1 ;  /* 0x0000000000017941 */ /* 0x000fea0003800000 */
.L_x_42:
        /* <DEDUP_REMOVED lines=10> */
.L_x_45:
[----:B------:R-:W-:Y:S05]  /*2d40*/  BSYNC B1 ;  /* 0x0000000000017941 */ /* 0x000fea0003800000 */
.L_x_44:
[----:B0----5:R-:W-:Y:S01]  /*2d50*/  HADD2.F32 R13, -RZ, R18.H0_H0 ;  /* 0x20000012ff0d7230 */ /* 0x021fe20000004100 */
[----:B------:R-:W-:Y:S01]  /*2d60*/  ISETP.GT.AND P0, PT, R0, 0x8, P0 ;  /* 0x000000080000780c */ /* 0x000fe20000704270 */
[----:B------:R-:W-:Y:S03]  /*2d70*/  BSSY B1, `(.L_x_46) ;  /* 0x0000007000017945 */ /* 0x000fe60003800000 */
[----:B----4-:R-:W-:-:S04]  /*2d80*/  FMUL R12, R13, R90 ;  /* 0x0000005a0d0c7220 */ /* 0x010fc80000400000 */
[----:B------:R-:W-:-:S05]  /*2d90*/  FFMA R12, R29, R89, R12 ;  /* 0x000000591d0c7223 */ /* 0x000fca000000000c */
[----:B------:R-:W-:-:S05]  /*2da0*/  F2FP.F16.F32.PACK_AB R12, RZ, R12 ;  /* 0x0000000cff0c723e */ /* 0x000fca00000000ff */
[----:B------:R0:W-:Y:S01]  /*2db0*/  @P3 STG.E.U16 desc[UR36][R8.64+0x12], R12 ;  /* 0x0000120c08003986 */ /* 0x0001e2000c101524 */
[----:B------:R-:W-:Y:S05]  /*2dc0*/  @!P0 BRA `(.L_x_47) ;  /* 0x0000000000048947 */ /* 0x000fea0003800000 */
[----:B------:R4:W5:Y:S02]  /*2dd0*/  LDG.E.LTC128B.U16 R18, desc[UR36][R6.64+0x10] ;  /* 0x0000102406127981 */ /* 0x000964000c1e1520 */
.L_x_47:
[----:B------:R-:W-:Y:S05]  /*2de0*/  BSYNC B1 ;  /* 0x0000000000017941 */ /* 0x000fea0003800000 */
.L_x_46:
[----:B-----5:R-:W-:Y:S01]  /*2df0*/  HADD2.F32 R13, -RZ, R18.H0_H0 ;  /* 0x20000012ff0d7230 */ /* 0x020fe20000004100 */
[----:B------:R-:W-:Y:S01]  /*2e00*/  ISETP.GT.AND P1, PT, R0, 0x8, P1 ;  /* 0x000000080000780c */ /* 0x000fe20000f24270 */
[----:B------:R-:W-:Y:S03]  /*2e10*/  BSSY B1, `(.L_x_48) ;  /* 0x0000007000017945 */ /* 0x000fe60003800000 */
[----:B------:R-:W-:-:S04]  /*2e20*/  FMUL R13, R13, R90 ;  /* 0x0000005a0d0d7220 */ /* 0x000fc80000400000 */
[----:B------:R-:W-:-:S05]  /*2e30*/  FFMA R13, R30, R89, R13 ;  /* 0x000000591e0d7223 */ /* 0x000fca000000000d */
[----:B------:R-:W-:-:S05]  /*2e40*/  F2FP.F16.F32.PACK_AB R13, RZ, R13 ;  /* 0x0000000dff0d723e */ /* 0x000fca00000000ff */
[----:B------:R0:W-:Y:S01]  /*2e50*/  @P0 STG.E.U16 desc[UR36][R10.64+0x10], R13 ;  /* 0x0000100d0a000986 */ /* 0x0001e2000c101524 */
[----:B------:R-:W-:Y:S05]  /*2e60*/  @!P1 BRA `(.L_x_49) ;  /* 0x0000000000049947 */ /* 0x000fea0003800000 */
[----:B------:R0:W5:Y:S02]  /*2e70*/  LDG.E.LTC128B.U16 R18, desc[UR36][R6.64+0x12] ;  /* 0x0000122406127981 */ /* 0x000164000c1e1520 */
.L_x_49:
[----:B------:R-:W-:Y:S05]  /*2e80*/  BSYNC B1 ;  /* 0x0000000000017941 */ /* 0x000fea0003800000 */
.L_x_48:
[----:B0----5:R-:W-:Y:S01]  /*2e90*/  HADD2.F32 R13, -RZ, R18.H0_H0 ;  /* 0x20000012ff0d7230 */ /* 0x021fe20000004100 */
        /* <DEDUP_REMOVED lines=9> */
.L_x_51:
[----:B------:R-:W-:Y:S05]  /*2f30*/  BSYNC B1 ;  /* 0x0000000000017941 */ /* 0x000fea0003800000 */
.L_x_50:
        /* <DEDUP_REMOVED lines=10> */
.L_x_53:
[----:B------:R-:W-:Y:S05]  /*2fe0*/  BSYNC B1 ;  /* 0x0000000000017941 */ /* 0x000fea0003800000 */
.L_x_52:
[----:B0----5:R-:W-:Y:S01]  /*2ff0*/  HADD2.F32 R13, -RZ, R18.H0_H0 ;  /* 0x20000012ff0d7230 */ /* 0x021fe20000004100 */
        /* <DEDUP_REMOVED lines=8> */
.L_x_55:
[----:B------:R-:W-:Y:S05]  /*3080*/  BSYNC B1 ;  /* 0x0000000000017941 */ /* 0x000fea0003800000 */
.L_x_54:
        /* <DEDUP_REMOVED lines=9> */
.L_x_57:
[----:B------:R-:W-:Y:S05]  /*3120*/  BSYNC B1 ;  /* 0x0000000000017941 */ /* 0x000fea0003800000 */
.L_x_56:
        /* <DEDUP_REMOVED lines=10> */
.L_x_59:
[----:B------:R-:W-:Y:S05]  /*31d0*/  BSYNC B1 ;  /* 0x0000000000017941 */ /* 0x000fea0003800000 */
.L_x_58:
        /* <DEDUP_REMOVED lines=10> */
.L_x_61:
[----:B------:R-:W-:Y:S05]  /*3280*/  BSYNC B1 ;  /* 0x0000000000017941 */ /* 0x000fea0003800000 */
.L_x_60:
        /* <DEDUP_REMOVED lines=9> */
.L_x_63:
[----:B------:R-:W-:Y:S05]  /*3320*/  BSYNC B1 ;  /* 0x0000000000017941 */ /* 0x000fea0003800000 */
.L_x_62:
        /* <DEDUP_REMOVED lines=9> */
.L_x_65:
[----:B------:R-:W-:Y:S05]  /*33c0*/  BSYNC B1 ;  /* 0x0000000000017941 */ /* 0x000fea0003800000 */
.L_x_64:
        /* <DEDUP_REMOVED lines=10> */
.L_x_67:
[----:B------:R-:W-:Y:S05]  /*3470*/  BSYNC B1 ;  /* 0x0000000000017941 */ /* 0x000fea0003800000 */
.L_x_66:
        /* <DEDUP_REMOVED lines=10> */
.L_x_69:
[----:B------:R-:W-:Y:S05]  /*3520*/  BSYNC B1 ;  /* 0x0000000000017941 */ /* 0x000fea0003800000 */
.L_x_68:
        /* <DEDUP_REMOVED lines=9> */
.L_x_71:
[----:B------:R-:W-:Y:S05]  /*35c0*/  BSYNC B1 ;  /* 0x0000000000017941 */ /* 0x000fea0003800000 */
.L_x_70:
        /* <DEDUP_REMOVED lines=9> */
.L_x_73:
[----:B------:R-:W-:Y:S05]  /*3660*/  BSYNC B1 ;  /* 0x0000000000017941 */ /* 0x000fea0003800000 */
.L_x_72:
        /* <DEDUP_REMOVED lines=10> */
.L_x_75:
[----:B------:R-:W-:Y:S05]  /*3710*/  BSYNC B1 ;  /* 0x0000000000017941 */ /* 0x000fea0003800000 */
.L_x_74:
        /* <DEDUP_REMOVED lines=10> */
.L_x_77:
[----:B------:R-:W-:Y:S05]  /*37c0*/  BSYNC B1 ;  /* 0x0000000000017941 */ /* 0x000fea0003800000 */
.L_x_76:
        /* <DEDUP_REMOVED lines=9> */
.L_x_79:
[----:B------:R-:W-:Y:S05]  /*3860*/  BSYNC B1 ;  /* 0x0000000000017941 */ /* 0x000fea0003800000 */
.L_x_78:
        /* <DEDUP_REMOVED lines=9> */
.L_x_81:
[----:B------:R-:W-:Y:S05]  /*3900*/  BSYNC B1 ;  /* 0x0000000000017941 */ /* 0x000fea0003800000 */
.L_x_80:
        /* <DEDUP_REMOVED lines=10> */
.L_x_83:
[----:B------:R-:W-:Y:S05]  /*39b0*/  BSYNC B1 ;  /* 0x0000000000017941 */ /* 0x000fea0003800000 */
.L_x_82:
        /* <DEDUP_REMOVED lines=10> */
.L_x_85:
[----:B------:R-:W-:Y:S05]  /*3a60*/  BSYNC B1 ;  /* 0x0000000000017941 */ /* 0x000fea0003800000 */
.L_x_84:
        /* <DEDUP_REMOVED lines=9> */
.L_x_87:
[----:B------:R-:W-:Y:S05]  /*3b00*/  BSYNC B1 ;  /* 0x0000000000017941 */ /* 0x000fea0003800000 */
.L_x_86:
        /* <DEDUP_REMOVED lines=9> */
.L_x_89:
[----:B------:R-:W-:Y:S05]  /*3ba0*/  BSYNC B1 ;  /* 0x0000000000017941 */ /* 0x000fea0003800000 */
.L_x_88:
        /* <DEDUP_REMOVED lines=10> */
.L_x_91:
[----:B------:R-:W-:Y:S05]  /*3c50*/  BSYNC B1 ;  /* 0x0000000000017941 */ /* 0x000fea0003800000 */
.L_x_90:
        /* <DEDUP_REMOVED lines=10> */
.L_x_93:
[----:B------:R-:W-:Y:S05]  /*3d00*/  BSYNC B1 ;  /* 0x0000000000017941 */ /* 0x000fea0003800000 */
.L_x_92:
        /* <DEDUP_REMOVED lines=9> */
.L_x_95:
[----:B------:R-:W-:Y:S05]  /*3da0*/  BSYNC B1 ;  /* 0x0000000000017941 */ /* 0x000fea0003800000 */
.L_x_94:
        /* <DEDUP_REMOVED lines=9> */
.L_x_97:
[----:B------:R-:W-:Y:S05]  /*3e40*/  BSYNC B1 ;  /* 0x0000000000017941 */ /* 0x000fea0003800000 */
.L_x_96:
        /* <DEDUP_REMOVED lines=10> */
.L_x_99:
[----:B------:R-:W-:Y:S05]  /*3ef0*/  BSYNC B1 ;  /* 0x0000000000017941 */ /* 0x000fea0003800000 */
.L_x_98:
        /* <DEDUP_REMOVED lines=10> */
.L_x_101:
[----:B------:R-:W-:Y:S05]  /*3fa0*/  BSYNC B1 ;  /* 0x0000000000017941 */ /* 0x000fea0003800000 */
.L_x_100:
        /* <DEDUP_REMOVED lines=9> */
.L_x_103:
[----:B------:R-:W-:Y:S05]  /*4040*/  BSYNC B1 ;  /* 0x0000000000017941 */ /* 0x000fea0003800000 */
.L_x_102:
        /* <DEDUP_REMOVED lines=9> */
.L_x_105:
[----:B------:R-:W-:Y:S05]  /*40e0*/  BSYNC B1 ;  /* 0x0000000000017941 */ /* 0x000fea0003800000 */
.L_x_104:
        /* <DEDUP_REMOVED lines=10> */
.L_x_107:
[----:B------:R-:W-:Y:S05]  /*4190*/  BSYNC B1 ;  /* 0x0000000000017941 */ /* 0x000fea0003800000 */
.L_x_106:
        /* <DEDUP_REMOVED lines=10> */
.L_x_109:
[----:B------:R-:W-:Y:S05]  /*4240*/  BSYNC B1 ;  /* 0x0000000000017941 */ /* 0x000fea0003800000 */
.L_x_108:
        /* <DEDUP_REMOVED lines=9> */
.L_x_111:
[----:B------:R-:W-:Y:S05]  /*42e0*/  BSYNC B1 ;  /* 0x0000000000017941 */ /* 0x000fea0003800000 */
.L_x_110:
        /* <DEDUP_REMOVED lines=9> */
.L_x_113:
[----:B------:R-:W-:Y:S05]  /*4380*/  BSYNC B1 ;  /* 0x0000000000017941 */ /* 0x000fea0003800000 */
.L_x_112:
        /* <DEDUP_REMOVED lines=10> */
.L_x_115:
[----:B------:R-:W-:Y:S05]  /*4430*/  BSYNC B1 ;  /* 0x0000000000017941 */ /* 0x000fea0003800000 */
.L_x_114:
        /* <DEDUP_REMOVED lines=10> */
.L_x_117:
[----:B------:R-:W-:Y:S05]  /*44e0*/  BSYNC B1 ;  /* 0x0000000000017941 */ /* 0x000fea0003800000 */
.L_x_116:
        /* <DEDUP_REMOVED lines=9> */
.L_x_119:
[----:B------:R-:W-:Y:S05]  /*4580*/  BSYNC B1 ;  /* 0x0000000000017941 */ /* 0x000fea0003800000 */
.L_x_118:
        /* <DEDUP_REMOVED lines=9> */
.L_x_121:
[----:B------:R-:W-:Y:S05]  /*4620*/  BSYNC B1 ;  /* 0x0000000000017941 */ /* 0x000fea0003800000 */
.L_x_120:
        /* <DEDUP_REMOVED lines=10> */
.L_x_123:
[----:B------:R-:W-:Y:S05]  /*46d0*/  BSYNC B1 ;  /* 0x0000000000017941 */ /* 0x000fea0003800000 */
.L_x_122:
        /* <DEDUP_REMOVED lines=10> */
.L_x_125:
[----:B------:R-:W-:Y:S05]  /*4780*/  BSYNC B1 ;  /* 0x0000000000017941 */ /* 0x000fea0003800000 */
.L_x_124:
        /* <DEDUP_REMOVED lines=9> */
.L_x_127:
[----:B------:R-:W-:Y:S05]  /*4820*/  BSYNC B1 ;  /* 0x0000000000017941 */ /* 0x000fea0003800000 */
.L_x_126:
        /* <DEDUP_REMOVED lines=9> */
.L_x_129:
[----:B------:R-:W-:Y:S05]  /*48c0*/  BSYNC B1 ;  /* 0x0000000000017941 */ /* 0x000fea0003800000 */
.L_x_128:
        /* <DEDUP_REMOVED lines=10> */
.L_x_131:
[----:B------:R-:W-:Y:S05]  /*4970*/  BSYNC B1 ;  /* 0x0000000000017941 */ /* 0x000fea0003800000 */
.L_x_130:
        /* <DEDUP_REMOVED lines=10> */
.L_x_133:
[----:B------:R-:W-:Y:S05]  /*4a20*/  BSYNC B1 ;  /* 0x0000000000017941 */ /* 0x000fea0003800000 */
.L_x_132:
        /* <DEDUP_REMOVED lines=9> */
.L_x_135:
[----:B------:R-:W-:Y:S05]  /*4ac0*/  BSYNC B1 ;  /* 0x0000000000017941 */ /* 0x000fea0003800000 */
.L_x_134:
        /* <DEDUP_REMOVED lines=9> */
.L_x_137:
[----:B------:R-:W-:Y:S05]  /*4b60*/  BSYNC B1 ;  /* 0x0000000000017941 */ /* 0x000fea0003800000 */
.L_x_136:
        /* <DEDUP_REMOVED lines=10> */
.L_x_139:
[----:B------:R-:W-:Y:S05]  /*4c10*/  BSYNC B1 ;  /* 0x0000000000017941 */ /* 0x000fea0003800000 */
.L_x_138:
        /* <DEDUP_REMOVED lines=10> */
.L_x_141:
[----:B------:R-:W-:Y:S05]  /*4cc0*/  BSYNC B1 ;  /* 0x0000000000017941 */ /* 0x000fea0003800000 */
.L_x_140:
        /* <DEDUP_REMOVED lines=9> */
.L_x_143:
[----:B------:R-:W-:Y:S05]  /*4d60*/  BSYNC B1 ;  /* 0x0000000000017941 */ /* 0x000fea0003800000 */
.L_x_142:
        /* <DEDUP_REMOVED lines=9> */
.L_x_145:
[----:B------:R-:W-:Y:S05]  /*4e00*/  BSYNC B1 ;  /* 0x0000000000017941 */ /* 0x000fea0003800000 */
.L_x_144:
        /* <DEDUP_REMOVED lines=10> */
.L_x_147:
[----:B------:R-:W-:Y:S05]  /*4eb0*/  BSYNC B1 ;  /* 0x0000000000017941 */ /* 0x000fea0003800000 */
.L_x_146:
        /* <DEDUP_REMOVED lines=10> */
.L_x_149:
[----:B------:R-:W-:Y:S05]  /*4f60*/  BSYNC B1 ;  /* 0x0000000000017941 */ /* 0x000fea0003800000 */
.L_x_148:
        /* <DEDUP_REMOVED lines=9> */
.L_x_151:
[----:B------:R-:W-:Y:S05]  /*5000*/  BSYNC B1 ;  /* 0x0000000000017941 */ /* 0x000fea0003800000 */
.L_x_150:
        /* <DEDUP_REMOVED lines=9> */
.L_x_153:
[----:B------:R-:W-:Y:S05]  /*50a0*/  BSYNC B1 ;  /* 0x0000000000017941 */ /* 0x000fea0003800000 */
.L_x_152:
        /* <DEDUP_REMOVED lines=10> */
.L_x_155:
[----:B------:R-:W-:Y:S05]  /*5150*/  BSYNC B1 ;  /* 0x0000000000017941 */ /* 0x000fea0003800000 */
.L_x_154:
        /* <DEDUP_REMOVED lines=10> */
.L_x_157:
[----:B------:R-:W-:Y:S05]  /*5200*/  BSYNC B1 ;  /* 0x0000000000017941 */ /* 0x000fea0003800000 */
.L_x_156:
[----:B-----5:R-:W-:Y:S01]  /*5210*/  HADD2.F32 R3, -RZ, R18.H0_H0 ;  /* 0x20000012ff037230 */ /* 0x020fe20000004100 */
[----:B------:R-:W-:Y:S01]  /*5220*/  ISETP.GT.AND P0, PT, R0, 0x8, P0 ;  /* 0x000000080000780c */ /* 0x000fe20000704270 */
[----:B------:R-:W-:Y:S03]  /*5230*/  BSSY B1, `(.L_x_158) ;  /* 0x0000007000017945 */ /* 0x000fe60003800000 */
[----:B01----:R-:W-:-:S04]  /*5240*/  FMUL R4, R3, R90 ;  /* 0x0000005a03047220 */ /* 0x003fc80000400000 */
[----:B------:R-:W-:-:S05]  /*5250*/  FFMA R4, R85, R89, R4 ;  /* 0x0000005955047223 */ /* 0x000fca0000000004 */
[----:B------:R-:W-:-:S05]  /*5260*/  F2FP.F16.F32.PACK_AB R4, RZ, R4 ;  /* 0x00000004ff04723e */ /* 0x000fca00000000ff */
[----:B------:R0:W-:Y:S01]  /*5270*/  @P3 STG.E.U16 desc[UR36][R8.64+0xf2], R4 ;  /* 0x0000f20408003986 */ /* 0x0001e2000c101524 */
[----:B------:R-:W-:Y:S05]  /*5280*/  @!P0 BRA `(.L_x_159) ;  /* 0x0000000000048947 */ /* 0x000fea0003800000 */
[----:B------:R1:W5:Y:S02]  /*5290*/  LDG.E.LTC128B.U16 R18, desc[UR36][R6.64+0xf0] ;  /* 0x0000f02406127981 */ /* 0x000364000c1e1520 */
.L_x_159:
[----:B------:R-:W-:Y:S05]  /*52a0*/  BSYNC B1 ;  /* 0x0000000000017941 */ /* 0x000fea0003800000 */
.L_x_158:
[----:B-----5:R-:W-:Y:S01]  /*52b0*/  HADD2.F32 R3, -RZ, R18.H0_H0 ;  /* 0x20000012ff037230 */ /* 0x020fe20000004100 */
[----:B------:R-:W-:Y:S01]  /*52c0*/  ISETP.GT.AND P1, PT, R0, 0x8, P1 ;  /* 0x000000080000780c */ /* 0x000fe20000f24270 */
[----:B0-----:R-:W-:Y:S01]  /*52d0*/  @P0 IMAD.MOV.U32 R4, RZ, RZ, R10 ;  /* 0x000000ffff040224 */ /* 0x001fe200078e000a */
[----:B------:R-:W-:Y:S01]  /*52e0*/  BSSY B1, `(.L_x_160) ;  /* 0x0000008000017945 */ /* 0x000fe20003800000 */
[----:B------:R-:W-:Y:S02]  /*52f0*/  @P0 IMAD.MOV.U32 R5, RZ, RZ, R11 ;  /* 0x000000ffff050224 */ /* 0x000fe400078e000b */
[----:B------:R-:W-:-:S04]  /*5300*/  FMUL R3, R3, R90 ;  /* 0x0000005a03037220 */ /* 0x000fc80000400000 */
[----:B------:R-:W-:-:S05]  /*5310*/  FFMA R3, R86, R89, R3 ;  /* 0x0000005956037223 */ /* 0x000fca0000000003 */
[----:B------:R-:W-:-:S05]  /*5320*/  F2FP.F16.F32.PACK_AB R3, RZ, R3 ;  /* 0x00000003ff03723e */ /* 0x000fca00000000ff */
[----:B------:R0:W-:Y:S01]  /*5330*/  @P0 STG.E.U16 desc[UR36][R4.64+0xf0], R3 ;  /* 0x0000f00304000986 */ /* 0x0001e2000c101524 */
[----:B------:R-:W-:Y:S05]  /*5340*/  @!P1 BRA `(.L_x_161) ;  /* 0x0000000000049947 */ /* 0x000fea0003800000 */
[----:B------:R0:W5:Y:S02]  /*5350*/  LDG.E.LTC128B.U16 R18, desc[UR36][R6.64+0xf2] ;  /* 0x0000f22406127981 */ /* 0x000164000c1e1520 */
.L_x_161:
[----:B------:R-:W-:Y:S05]  /*5360*/  BSYNC B1 ;  /* 0x0000000000017941 */ /* 0x000fea0003800000 */
.L_x_160:
[----:B------:R-:W-:Y:S05]  /*5370*/  @!P1 BRA `(.L_x_162) ;  /* 0x0000001000b09947 */ /* 0x000fea0003800000 */
[----:B0----5:R-:W-:-:S05]  /*5380*/  HADD2.F32 R3, -RZ, R18.H0_H0 ;  /* 0x20000012ff037230 */ /* 0x021fca0000004100 */
[----:B------:R-:W-:-:S04]  /*5390*/  FMUL R0, R3, R90 ;  /* 0x0000005a03007220 */ /* 0x000fc80000400000 */
[----:B------:R-:W-:-:S05]  /*53a0*/  FFMA R0, R87, R89, R0 ;  /* 0x0000005957007223 */ /* 0x000fca0000000000 */
[----:B------:R-:W-:-:S05]  /*53b0*/  F2FP.F16.F32.PACK_AB R0, RZ, R0 ;  /* 0x00000000ff00723e */ /* 0x000fca00000000ff */
[----:B------:R0:W-:Y:S01]  /*53c0*/  STG.E.U16 desc[UR36][R10.64+0xf2], R0 ;  /* 0x0000f2000a007986 */ /* 0x0001e2000c101524 */
[----:B------:R-:W-:Y:S05]  /*53d0*/  BRA `(.L_x_162) ;  /* 0x0000001000987947 */ /* 0x000fea0003800000 */
.L_x_37:
[----:B------:R-:W-:Y:S01]  /*53e0*/  ISETP.GT.AND P2, PT, R3, 0x1, PT ;  /* 0x000000010300780c */ /* 0x000fe20003f44270 */
[----:B------:R-:W-:Y:S01]  /*53f0*/  ULDC.64 UR4, c[0x0][0x5c0] ;  /* 0x0001700000047ab9 */ /* 0x000fe20000000a00 */
[-C--:B------:R-:W-:Y:S01]  /*5400*/  FMUL R24, R24, R89.reuse ;  /* 0x0000005918187220 */ /* 0x080fe20000400000 */
[-C--:B------:R-:W-:Y:S01]  /*5410*/  FMUL R25, R25, R89.reuse ;  /* 0x0000005919197220 */ /* 0x080fe20000400000 */
[----:B------:R-:W-:Y:S01]  /*5420*/  ISETP.GT.AND P1, PT, R0, RZ, P2 ;  /* 0x000000ff0000720c */ /* 0x000fe20001724270 */
[-C--:B------:R-:W-:Y:S01]  /*5430*/  FMUL R26, R26, R89.reuse ;  /* 0x000000591a1a7220 */ /* 0x080fe20000400000 */
[----:B------:R-:W-:Y:S01]  /*5440*/  LEA R4, P4, R106, UR4, 0x1 ;  /* 0x000000046a047c11 */ /* 0x000fe2000f8808ff */
[-C--:B------:R-:W-:Y:S01]  /*5450*/  FMUL R27, R27, R89.reuse ;  /* 0x000000591b1b7220 */ /* 0x080fe20000400000 */
[----:B------:R-:W-:Y:S01]  /*5460*/  F2FP.F16.F32.PACK_AB R24, RZ, R24 ;  /* 0x00000018ff18723e */ /* 0x000fe200000000ff */
[-C--:B------:R-:W-:Y:S01]  /*5470*/  FMUL R28, R28, R89.reuse ;  /* 0x000000591c1c7220 */ /* 0x080fe20000400000 */
[----:B------:R-:W-:Y:S01]  /*5480*/  LEA.HI.X R5, R106, UR5, R115, 0x1, P4 ;  /* 0x000000056a057c11 */ /* 0x000fe2000a0f0c73 */
[----:B------:R-:W-:Y:S01]  /*5490*/  FMUL R29, R29, R89 ;  /* 0x000000591d1d7220 */ /* 0x000fe20000400000 */
[----:B------:R-:W-:Y:S01]  /*54a0*/  F2FP.F16.F32.PACK_AB R25, RZ, R25 ;  /* 0x00000019ff19723e */ /* 0x000fe200000000ff */
[-C--:B------:R-:W-:Y:S01]  /*54b0*/  FMUL R30, R30, R89.reuse ;  /* 0x000000591e1e7220 */ /* 0x080fe20000400000 */
[C---:B------:R-:W-:Y:S01]  /*54c0*/  ISETP.GT.AND P2, PT, R0.reuse, 0x8, P2 ;  /* 0x000000080000780c */ /* 0x040fe20001744270 */
[----:B------:R-:W-:Y:S01]  /*54d0*/  @P3 STG.E.U16 desc[UR36][R4.64], R24 ;  /* 0x0000001804003986 */ /* 0x000fe2000c101524 */
[----:B------:R-:W-:Y:S01]  /*54e0*/  SHF.L.U64.HI R7, R91, 0x1, R96 ;  /* 0x000000015b077819 */ /* 0x000fe20000010260 */
[-C--:B------:R-:W-:Y:S01]  /*54f0*/  FMUL R31, R31, R89.reuse ;  /* 0x000000591f1f7220 */ /* 0x080fe20000400000 */
[----:B------:R-:W-:Y:S01]  /*5500*/  LEA R6, P3, R91, R4, 0x1 ;  /* 0x000000045b067211 */ /* 0x000fe200078608ff */
[----:B------:R-:W-:Y:S01]  /*5510*/  @P1 STG.E.U16 desc[UR36][R4.64+0x2], R25 ;  /* 0x0000021904001986 */ /* 0x000fe2000c101524 */
[----:B------:R-:W-:Y:S01]  /*5520*/  ISETP.GT.AND P1, PT, R0, 0x8, P0 ;  /* 0x000000080000780c */ /* 0x000fe20000724270 */
[----:B------:R-:W-:Y:S01]  /*5530*/  FMUL R32, R32, R89 ;  /* 0x0000005920207220 */ /* 0x000fe20000400000 */
[----:B------:R-:W-:Y:S01]  /*5540*/  F2FP.F16.F32.PACK_AB R26, RZ, R26 ;  /* 0x0000001aff1a723e */ /* 0x000fe200000000ff */
[----:B------:R-:W-:Y:S01]  /*5550*/  IMAD.X R7, R7, 0x1, R5, P3 ;  /* 0x0000000107077824 */ /* 0x000fe200018e0605 */
[----:B------:R-:W-:Y:S01]  /*5560*/  F2FP.F16.F32.PACK_AB R27, RZ, R27 ;  /* 0x0000001bff1b723e */ /* 0x000fe200000000ff */
[-C--:B------:R-:W-:Y:S01]  /*5570*/  FMUL R33, R33, R89.reuse ;  /* 0x0000005921217220 */ /* 0x080fe20000400000 */
[----:B------:R-:W-:Y:S01]  /*5580*/  ISETP.GT.AND P0, PT, R3, 0x8, PT ;  /* 0x000000080300780c */ /* 0x000fe20003f04270 */
[-C--:B------:R-:W-:Y:S01]  /*5590*/  FMUL R34, R34, R89.reuse ;  /* 0x0000005922227220 */ /* 0x080fe20000400000 */
[----:B------:R-:W-:Y:S01]  /*55a0*/  F2FP.F16.F32.PACK_AB R28, RZ, R28 ;  /* 0x0000001cff1c723e */ /* 0x000fe200000000ff */
[-C--:B------:R-:W-:Y:S01]  /*55b0*/  FMUL R35, R35, R89.reuse ;  /* 0x0000005923237220 */ /* 0x080fe20000400000 */
[----:B------:R-:W-:Y:S01]  /*55c0*/  ISETP.GT.AND P4, PT, R0, RZ, P0 ;  /* 0x000000ff0000720c */ /* 0x000fe20000784270 */
[----:B------:R-:W-:Y:S01]  /*55d0*/  FMUL R36, R36, R89 ;  /* 0x0000005924247220 */ /* 0x000fe20000400000 */
[----:B------:R-:W-:Y:S01]  /*55e0*/  F2FP.F16.F32.PACK_AB R29, RZ, R29 ;  /* 0x0000001dff1d723e */ /* 0x000fe200000000ff */
[----:B------:R-:W-:Y:S01]  /*55f0*/  @P1 STG.E.U16 desc[UR36][R6.64], R26 ;  /* 0x0000001a06001986 */ /* 0x000fe2000c101524 */
[----:B------:R-:W-:Y:S01]  /*5600*/  ISETP.GT.AND P1, PT, R0, 0x8, P0 ;  /* 0x000000080000780c */ /* 0x000fe20000724270 */
[-C--:B------:R-:W-:Y:S01]  /*5610*/  FMUL R37, R37, R89.reuse ;  /* 0x0000005925257220 */ /* 0x080fe20000400000 */
[----:B------:R-:W-:Y:S01]  /*5620*/  F2FP.F16.F32.PACK_AB R30, RZ, R30 ;  /* 0x0000001eff1e723e */ /* 0x000fe200000000ff */
[----:B------:R-:W-:Y:S01]  /*5630*/  @P2 STG.E.U16 desc[UR36][R6.64+0x2], R27 ;  /* 0x0000021b06002986 */ /* 0x000fe2000c101524 */
[----:B------:R-:W-:Y:S01]  /*5640*/  ISETP.GT.AND P2, PT, R3, 0x9, PT ;  /* 0x000000090300780c */ /* 0x000fe20003f44270 */
[----:B------:R-:W-:Y:S01]  /*5650*/  FMUL R38, R38, R89 ;  /* 0x0000005926267220 */ /* 0x000fe20000400000 */
[----:B------:R-:W-:Y:S01]  /*5660*/  F2FP.F16.F32.PACK_AB R31, RZ, R31 ;  /* 0x0000001fff1f723e */ /* 0x000fe200000000ff */
[-C--:B------:R-:W-:Y:S01]  /*5670*/  FMUL R39, R39, R89.reuse ;  /* 0x0000005927277220 */ /* 0x080fe20000400000 */
[C---:B------:R-:W-:Y:S01]  /*5680*/  ISETP.GT.AND P3, PT, R0.reuse, RZ, P2 ;  /* 0x000000ff0000720c */ /* 0x040fe20001764270 */
[----:B------:R-:W-:Y:S01]  /*5690*/  @P4 STG.E.U16 desc[UR36][R4.64+0x10], R28 ;  /* 0x0000101c04004986 */ /* 0x000fe2000c101524 */
[----:B------:R-:W-:Y:S01]  /*56a0*/  ISETP.GT.AND P2, PT, R0, 0x8, P2 ;  /* 0x000000080000780c */ /* 0x000fe20001744270 */
        /* <DEDUP_REMOVED lines=8> */
[-C--:B------:R-:W-:Y:S01]  /*5730*/  FMUL R44, R44, R89.reuse ;  /* 0x000000592c2c7220 */ /* 0x080fe20000400000 */
[----:B------:R-:W-:Y:S01]  /*5740*/  F2FP.F16.F32.PACK_AB R34, RZ, R34 ;  /* 0x00000022ff22723e */ /* 0x000fe200000000ff */
[----:B------:R-:W-:Y:S01]  /*5750*/  @P3 STG.E.U16 desc[UR36][R4.64+0x12], R29 ;  /* 0x0000121d04003986 */ /* 0x000fe2000c101524 */
[----:B------:R-:W-:Y:S01]  /*5760*/  ISETP.GT.AND P3, PT, R3, 0x11, PT ;  /* 0x000000110300780c */ /* 0x000fe20003f64270 */
[----:B------:R-:W-:Y:S01]  /*5770*/  FMUL R45, R45, R89 ;  /* 0x000000592d2d7220 */ /* 0x000fe20000400000 */
[----:B------:R-:W-:Y:S01]  /*5780*/  F2FP.F16.F32.PACK_AB R35, RZ, R35 ;  /* 0x00000023ff23723e */ /* 0x000fe200000000ff */
[----:B------:R-:W-:Y:S01]  /*5790*/  @P1 STG.E.U16 desc[UR36][R6.64+0x10], R30 ;  /* 0x0000101e06001986 */ /* 0x000fe2000c101524 */
[----:B------:R-:W-:Y:S01]  /*57a0*/  ISETP.GT.AND P1, PT, R0, 0x8, P0 ;  /* 0x000000080000780c */ /* 0x000fe20000724270 */
[-C--:B------:R-:W-:Y:S01]  /*57b0*/  FMUL R46, R46, R89.reuse ;  /* 0x000000592e2e7220 */ /* 0x080fe20000400000 */
[----:B------:R-:W-:Y:S01]  /*57c0*/  ISETP.GT.AND P0, PT, R3, 0x18, PT ;  /* 0x000000180300780c */ /* 0x000fe20003f04270 */
[----:B------:R-:W-:Y:S01]  /*57d0*/  @P2 STG.E.U16 desc[UR36][R6.64+0x12], R31 ;  /* 0x0000121f06002986 */ /* 0x000fe2000c101524 */
[C---:B------:R-:W-:Y:S01]  /*57e0*/  ISETP.GT.AND P2, PT, R0.reuse, RZ, P3 ;  /* 0x000000ff0000720c */ /* 0x040fe20001f44270 */
[-C--:B------:R-:W-:Y:S01]  /*57f0*/  FMUL R47, R47, R89.reuse ;  /* 0x000000592f2f7220 */ /* 0x080fe20000400000 */
[C---:B------:R-:W-:Y:S01]  /*5800*/  ISETP.GT.AND P3, PT, R0.reuse, 0x8, P3 ;  /* 0x000000080000780c */ /* 0x040fe20001f64270 */
[----:B------:R-:W-:Y:S01]  /*5810*/  @P4 STG.E.U16 desc[UR36][R4.64+0x20], R32 ;  /* 0x0000202004004986 */ /* 0x000fe2000c101524 */
[----:B------:R-:W-:Y:S01]  /*5820*/  ISETP.GT.AND P4, PT, R0, RZ, P0 ;  /* 0x000000ff0000720c */ /* 0x000fe20000784270 */
[-C--:B------:R-:W-:Y:S01]  /*5830*/  FMUL R48, R48, R89.reuse ;  /* 0x0000005930307220 */ /* 0x080fe20000400000 */
[----:B------:R-:W-:Y:S01]  /*5840*/  F2FP.F16.F32.PACK_AB R36, RZ, R36 ;  /* 0x00000024ff24723e */ /* 0x000fe200000000ff */
[----:B------:R-:W-:Y:S01]  /*5850*/  FMUL R49, R49, R89 ;  /* 0x0000005931317220 */ /* 0x000fe20000400000 */
[----:B------:R-:W-:Y:S01]  /*5860*/  F2FP.F16.F32.PACK_AB R37, RZ, R37 ;  /* 0x00000025ff25723e */ /* 0x000fe200000000ff */
[-C--:B------:R-:W-:Y:S01]  /*5870*/  FMUL R50, R50, R89.reuse ;  /* 0x0000005932327220 */ /* 0x080fe20000400000 */
[----:B------:R-:W-:Y:S01]  /*5880*/  F2FP.F16.F32.PACK_AB R38, RZ, R38 ;  /* 0x00000026ff26723e */ /* 0x000fe200000000ff */
[----:B------:R-:W-:Y:S01]  /*5890*/  FMUL R51, R51, R89 ;  /* 0x0000005933337220 */ /* 0x000fe20000400000 */
[----:B------:R-:W-:Y:S01]  /*58a0*/  F2FP.F16.F32.PACK_AB R39, RZ, R39 ;  /* 0x00000027ff27723e */ /* 0x000fe200000000ff */
[----:B------:R-:W-:Y:S01]  /*58b0*/  @P2 STG.E.U16 desc[UR36][R4.64+0x22], R33 ;  /* 0x0000222104002986 */ /* 0x000fe2000c101524 */
[----:B------:R-:W-:Y:S01]  /*58c0*/  F2FP.F16.F32.PACK_AB R40, RZ, R40 ;  /* 0x00000028ff28723e */ /* 0x000fe200000000ff */
[----:B------:R-:W-:Y:S01]  /*58d0*/  FMUL R52, R52, R89 ;  /* 0x0000005934347220 */ /* 0x000fe20000400000 */
[----:B------:R-:W-:Y:S01]  /*58e0*/  F2FP.F16.F32.PACK_AB R41, RZ, R41 ;  /* 0x00000029ff29723e */ /* 0x000fe200000000ff */
[----:B------:R-:W-:Y:S01]  /*58f0*/  @P1 STG.E.U16 desc[UR36][R6.64+0x20], R34 ;  /* 0x0000202206001986 */ /* 0x000fe2000c101524 */
[----:B------:R-:W-:Y:S01]  /*5900*/  ISETP.GT.AND P1, PT, R0, 0x8, P0 ;  /* 0x000000080000780c */ /* 0x000fe20000724270 */
[-C--:B------:R-:W-:Y:S01]  /*5910*/  FMUL R53, R53, R89.reuse ;  /* 0x0000005935357220 */ /* 0x080fe20000400000 */
[C---:B------:R-:W-:Y:S01]  /*5920*/  ISETP.GT.AND P0, PT, R3.reuse, 0x20, PT ;  /* 0x000000200300780c */ /* 0x040fe20003f04270 */
[----:B------:R-:W-:Y:S01]  /*5930*/  @P3 STG.E.U16 desc[UR36][R6.64+0x22], R35 ;  /* 0x0000222306003986 */ /* 0x000fe2000c101524 */
[----:B------:R-:W-:Y:S01]  /*5940*/  ISETP.GT.AND P3, PT, R3, 0x19, PT ;  /* 0x000000190300780c */ /* 0x000fe20003f64270 */
[-C--:B------:R-:W-:Y:S01]  /*5950*/  FMUL R54, R54, R89.reuse ;  /* 0x0000005936367220 */ /* 0x080fe20000400000 */
[----:B------:R-:W-:Y:S01]  /*5960*/  F2FP.F16.F32.PACK_AB R42, RZ, R42 ;  /* 0x0000002aff2a723e */ /* 0x000fe200000000ff */
[----:B------:R-:W-:Y:S01]  /*5970*/  @P4 STG.E.U16 desc[UR36][R4.64+0x30], R36 ;  /* 0x0000302404004986 */ /* 0x000fe2000c101524 */
[C---:B------:R-:W-:Y:S01]  /*5980*/  ISETP.GT.AND P2, PT, R0.reuse, RZ, P3 ;  /* 0x000000ff0000720c */ /* 0x040fe20001f44270 */
[-C--:B------:R-:W-:Y:S01]  /*5990*/  FMUL R55, R55, R89.reuse ;  /* 0x0000005937377220 */ /* 0x080fe20000400000 */
[----:B------:R-:W-:Y:S01]  /*59a0*/  ISETP.GT.AND P3, PT, R0, 0x8, P3 ;  /* 0x000000080000780c */ /* 0x000fe20001f64270 */
[-C--:B------:R-:W-:Y:S01]  /*59b0*/  FMUL R56, R56, R89.reuse ;  /* 0x0000005938387220 */ /* 0x080fe20000400000 */
[----:B------:R-:W-:Y:S01]  /*59c0*/  ISETP.GT.AND P4, PT, R0, RZ, P0 ;  /* 0x000000ff0000720c */ /* 0x000fe20000784270 */
[----:B------:R-:W-:Y:S01]  /*59d0*/  FMUL R57, R57, R89 ;  /* 0x0000005939397220 */ /* 0x000fe20000400000 */
[----:B------:R-:W-:Y:S01]  /*59e0*/  F2FP.F16.F32.PACK_AB R43, RZ, R43 ;  /* 0x0000002bff2b723e */ /* 0x000fe200000000ff */
[-C--:B------:R-:W-:Y:S01]  /*59f0*/  FMUL R58, R58, R89.reuse ;  /* 0x000000593a3a7220 */ /* 0x080fe20000400000 */
[----:B------:R-:W-:Y:S01]  /*5a00*/  F2FP.F16.F32.PACK_AB R44, RZ, R44 ;  /* 0x0000002cff2c723e */ /* 0x000fe200000000ff */
[----:B------:R-:W-:Y:S01]  /*5a10*/  FMUL R59, R59, R89 ;  /* 0x000000593b3b7220 */ /* 0x000fe20000400000 */
[----:B------:R-:W-:Y:S01]  /*5a20*/  F2FP.F16.F32.PACK_AB R45, RZ, R45 ;  /* 0x0000002dff2d723e */ /* 0x000fe200000000ff */
[----:B------:R-:W-:Y:S01]  /*5a30*/  FMUL R60, R60, R89 ;  /* 0x000000593c3c7220 */ /* 0x000fe20000400000 */
[----:B------:R-:W-:Y:S01]  /*5a40*/  F2FP.F16.F32.PACK_AB R46, RZ, R46 ;  /* 0x0000002eff2e723e */ /* 0x000fe200000000ff */
[----:B------:R-:W-:Y:S01]  /*5a50*/  @P2 STG.E.U16 desc[UR36][R4.64+0x32], R37 ;  /* 0x0000322504002986 */ /* 0x000fe2000c101524 */
[----:B------:R-:W-:Y:S01]  /*5a60*/  F2FP.F16.F32.PACK_AB R47, RZ, R47 ;  /* 0x0000002fff2f723e */ /* 0x000fe200000000ff */
[-C--:B------:R-:W-:Y:S01]  /*5a70*/  FMUL R61, R61, R89.reuse ;  /* 0x000000593d3d7220 */ /* 0x080fe20000400000 */
[----:B------:R-:W-:Y:S01]  /*5a80*/  F2FP.F16.F32.PACK_AB R48, RZ, R48 ;  /* 0x00000030ff30723e */ /* 0x000fe200000000ff */
[----:B------:R-:W-:Y:S01]  /*5a90*/  @P1 STG.E.U16 desc[UR36][R6.64+0x30], R38 ;  /* 0x0000302606001986 */ /* 0x000fe2000c101524 */
[----:B------:R-:W-:Y:S01]  /*5aa0*/  ISETP.GT.AND P1, PT, R0, 0x8, P0 ;  /* 0x000000080000780c */ /* 0x000fe20000724270 */
[-C--:B------:R-:W-:Y:S01]  /*5ab0*/  FMUL R62, R62, R89.reuse ;  /* 0x000000593e3e7220 */ /* 0x080fe20000400000 */
[C---:B------:R-:W-:Y:S01]  /*5ac0*/  ISETP.GT.AND P0, PT, R3.reuse, 0x28, PT ;  /* 0x000000280300780c */ /* 0x040fe20003f04270 */
[----:B------:R-:W-:Y:S01]  /*5ad0*/  @P3 STG.E.U16 desc[UR36][R6.64+0x32], R39 ;  /* 0x0000322706003986 */ /* 0x000fe2000c101524 */
[----:B------:R-:W-:Y:S01]  /*5ae0*/  ISETP.GT.AND P3, PT, R3, 0x21, PT ;  /* 0x000000210300780c */ /* 0x000fe20003f64270 */
[----:B------:R-:W-:Y:S01]  /*5af0*/  FMUL R63, R63, R89 ;  /* 0x000000593f3f7220 */ /* 0x000fe20000400000 */
[----:B------:R-:W-:Y:S01]  /*5b00*/  F2FP.F16.F32.PACK_AB R49, RZ, R49 ;  /* 0x00000031ff31723e */ /* 0x000fe200000000ff */
[----:B------:R-:W-:Y:S01]  /*5b10*/  @P4 STG.E.U16 desc[UR36][R4.64+0x40], R40 ;  /* 0x0000402804004986 */ /* 0x000fe2000c101524 */
[----:B------:R-:W-:Y:S01]  /*5b20*/  ISETP.GT.AND P2, PT, R0, RZ, P3 ;  /* 0x000000ff0000720c */ /* 0x000fe20001f44270 */
[-C--:B------:R-:W-:Y:S01]  /*5b30*/  FMUL R64, R64, R89.reuse ;  /* 0x0000005940407220 */ /* 0x080fe20000400000 */
[C---:B------:R-:W-:Y:S01]  /*5b40*/  ISETP.GT.AND P3, PT, R0.reuse, 0x8, P3 ;  /* 0x000000080000780c */ /* 0x040fe20001f64270 */
[-C--:B------:R-:W-:Y:S01]  /*5b50*/  FMUL R65, R65, R89.reuse ;  /* 0x0000005941417220 */ /* 0x080fe20000400000 */
        /* <DEDUP_REMOVED lines=62> */
[----:B------:R-:W-:-:S02]  /*5f40*/  F2FP.F16.F32.PACK_AB R68, RZ, R68 ;  /* 0x00000044ff44723e */ /* 0x000fc400000000ff */
[----:B------:R-:W-:Y:S01]  /*5f50*/  F2FP.F16.F32.PACK_AB R69, RZ, R69 ;  /* 0x00000045ff45723e */ /* 0x000fe200000000ff */
[----:B------:R-:W-:Y:S01]  /*5f60*/  @P1 STG.E.U16 desc[UR36][R6.64+0x60], R50 ;  /* 0x0000603206001986 */ /* 0x000fe2000c101524 */
[C---:B------:R-:W-:Y:S02]  /*5f70*/  ISETP.GT.AND P1, PT, R0.reuse, 0x8, P0 ;  /* 0x000000080000780c */ /* 0x040fe40000724270 */
[C---:B------:R-:W-:Y:S01]  /*5f80*/  ISETP.GT.AND P0, PT, R3.reuse, 0x40, PT ;  /* 0x000000400300780c */ /* 0x040fe20003f04270 */
[----:B------:R-:W-:Y:S01]  /*5f90*/  @P3 STG.E.U16 desc[UR36][R6.64+0x62], R51 ;  /* 0x0000623306003986 */ /* 0x000fe2000c101524 */
[----:B------:R-:W-:Y:S02]  /*5fa0*/  ISETP.GT.AND P3, PT, R3, 0x39, PT ;  /* 0x000000390300780c */ /* 0x000fe40003f64270 */
[----:B------:R-:W-:Y:S01]  /*5fb0*/  F2FP.F16.F32.PACK_AB R70, RZ, R70 ;  /* 0x00000046ff46723e */ /* 0x000fe200000000ff */
[----:B------:R-:W-:Y:S01]  /*5fc0*/  @P4 STG.E.U16 desc[UR36][R4.64+0x70], R52 ;  /* 0x0000703404004986 */ /* 0x000fe2000c101524 */
[----:B------:R-:W-:-:S02]  /*5fd0*/  ISETP.GT.AND P2, PT, R0, RZ, P3 ;  /* 0x000000ff0000720c */ /* 0x000fc40001f44270 */
[C---:B------:R-:W-:Y:S02]  /*5fe0*/  ISETP.GT.AND P3, PT, R0.reuse, 0x8, P3 ;  /* 0x000000080000780c */ /* 0x040fe40001f64270 */
[----:B------:R-:W-:Y:S02]  /*5ff0*/  ISETP.GT.AND P4, PT, R0, RZ, P0 ;  /* 0x000000ff0000720c */ /* 0x000fe40000784270 */
[----:B------:R-:W-:Y:S02]  /*6000*/  F2FP.F16.F32.PACK_AB R71, RZ, R71 ;  /* 0x00000047ff47723e */ /* 0x000fe400000000ff */
[----:B------:R-:W-:Y:S02]  /*6010*/  F2FP.F16.F32.PACK_AB R72, RZ, R72 ;  /* 0x00000048ff48723e */ /* 0x000fe400000000ff */
[----:B------:R-:W-:Y:S02]  /*6020*/  F2FP.F16.F32.PACK_AB R73, RZ, R73 ;  /* 0x00000049ff49723e */ /* 0x000fe400000000ff */
        /* <DEDUP_REMOVED lines=33> */
[----:B------:R-:W-:-:S03]  /*6240*/  F2FP.F16.F32.PACK_AB R87, RZ, R87 ;  /* 0x00000057ff57723e */ /* 0x000fc600000000ff */
[----:B------:R-:W-:Y:S04]  /*6250*/  @P2 STG.E.U16 desc[UR36][R4.64+0x92], R61 ;  /* 0x0000923d04002986 */ /* 0x000fe8000c101524 */
[----:B------:R-:W-:Y:S01]  /*6260*/  @P1 STG.E.U16 desc[UR36][R6.64+0x90], R62 ;  /* 0x0000903e06001986 */ /* 0x000fe2000c101524 */
[----:B------:R-:W-:Y:S02]  /*6270*/  ISETP.GT.AND P1, PT, R0, 0x8, P0 ;  /* 0x000000080000780c */ /* 0x000fe40000724270 */
[C---:B------:R-:W-:Y:S01]  /*6280*/  ISETP.GT.AND P0, PT, R3.reuse, 0x58, PT ;  /* 0x000000580300780c */ /* 0x040fe20003f04270 */
[----:B------:R-:W-:Y:S01]  /*6290*/  @P3 STG.E.U16 desc[UR36][R6.64+0x92], R63 ;  /* 0x0000923f06003986 */ /* 0x000fe2000c101524 */
[----:B------:R-:W-:-:S03]  /*62a0*/  ISETP.GT.AND P3, PT, R3, 0x51, PT ;  /* 0x000000510300780c */ /* 0x000fc60003f64270 */
[----:B------:R-:W-:Y:S01]  /*62b0*/  @P4 STG.E.U16 desc[UR36][R4.64+0xa0], R64 ;  /* 0x0000a04004004986 */ /* 0x000fe2000c101524 */
[C---:B------:R-:W-:Y:S02]  /*62c0*/  ISETP.GT.AND P2, PT, R0.reuse, RZ, P3 ;  /* 0x000000ff0000720c */ /* 0x040fe40001f44270 */
[C---:B------:R-:W-:Y:S02]  /*62d0*/  ISETP.GT.AND P3, PT, R0.reuse, 0x8, P3 ;  /* 0x000000080000780c */ /* 0x040fe40001f64270 */
[----:B------:R-:W-:-:S09]  /*62e0*/  ISETP.GT.AND P4, PT, R0, RZ, P0 ;  /* 0x000000ff0000720c */ /* 0x000fd20000784270 */
        /* <DEDUP_REMOVED lines=9> */
[C---:B------:R-:W-:Y:S02]  /*6380*/  ISETP.GT.AND P3, PT, R0.reuse, RZ, P0 ;  /* 0x000000ff0000720c */ /* 0x040fe40000764270 */
[----:B------:R-:W-:-:S07]  /*6390*/  ISETP.GT.AND P0, PT, R0, 0x8, P0 ;  /* 0x000000080000780c */ /* 0x000fce0000704270 */
[----:B------:R-:W-:Y:S04]  /*63a0*/  @P2 STG.E.U16 desc[UR36][R4.64+0xb2], R69 ;  /* 0x0000b24504002986 */ /* 0x000fe8000c101524 */
[----:B------:R-:W-:Y:S01]  /*63b0*/  @P1 STG.E.U16 desc[UR36][R6.64+0xb0], R70 ;  /* 0x0000b04606001986 */ /* 0x000fe2000c101524 */
[----:B------:R-:W-:-:S03]  /*63c0*/  ISETP.GT.AND P1, PT, R3, 0x68, PT ;  /* 0x000000680300780c */ /* 0x000fc60003f24270 */
        /* <DEDUP_REMOVED lines=11> */
[C---:B------:R-:W-:Y:S02]  /*6480*/  ISETP.GT.AND P2, PT, R0.reuse, RZ, P0 ;  /* 0x000000ff0000720c */ /* 0x040fe40000744270 */
[----:B------:R-:W-:Y:S01]  /*6490*/  ISETP.GT.AND P0, PT, R0, 0x8, P0 ;  /* 0x000000080000780c */ /* 0x000fe20000704270 */
[----:B------:R-:W-:Y:S01]  /*64a0*/  @P3 STG.E.U16 desc[UR36][R4.64+0xd0], R76 ;  /* 0x0000d04c04003986 */ /* 0x000fe2000c101524 */
[----:B------:R-:W-:-:S04]  /*64b0*/  ISETP.GT.AND P3, PT, R3, 0x70, PT ;  /* 0x000000700300780c */ /* 0x000fc80003f64270 */
[C---:B------:R-:W-:Y:S02]  /*64c0*/  ISETP.GT.AND P4, PT, R0.reuse, RZ, P3 ;  /* 0x000000ff0000720c */ /* 0x040fe40001f84270 */
[----:B------:R-:W-:-:S03]  /*64d0*/  ISETP.GT.AND P3, PT, R0, 0x8, P3 ;  /* 0x000000080000780c */ /* 0x000fc60001f64270 */
[----:B------:R-:W-:Y:S01]  /*64e0*/  @P2 STG.E.U16 desc[UR36][R4.64+0xd2], R77 ;  /* 0x0000d24d04002986 */ /* 0x000fe2000c101524 */
[----:B------:R-:W-:-:S03]  /*64f0*/  ISETP.GT.AND P2, PT, R3, 0x79, PT ;  /* 0x000000790300780c */ /* 0x000fc60003f44270 */
[----:B------:R-:W-:Y:S01]  /*6500*/  @P1 STG.E.U16 desc[UR36][R6.64+0xd0], R78 ;  /* 0x0000d04e06001986 */ /* 0x000fe2000c101524 */
[----:B------:R-:W-:-:S03]  /*6510*/  ISETP.GT.AND P1, PT, R3, 0x78, PT ;  /* 0x000000780300780c */ /* 0x000fc60003f24270 */
[----:B------:R-:W-:Y:S01]  /*6520*/  @P0 STG.E.U16 desc[UR36][R6.64+0xd2], R79 ;  /* 0x0000d24f06000986 */ /* 0x000fe2000c101524 */
[----:B------:R-:W-:-:S03]  /*6530*/  ISETP.GT.AND P0, PT, R3, 0x71, PT ;  /* 0x000000710300780c */ /* 0x000fc60003f04270 */
[----:B------:R-:W-:Y:S01]  /*6540*/  @P4 STG.E.U16 desc[UR36][R4.64+0xe0], R80 ;  /* 0x0000e05004004986 */ /* 0x000fe2000c101524 */
[C---:B------:R-:W-:Y:S02]  /*6550*/  ISETP.GT.AND P4, PT, R0.reuse, RZ, P0 ;  /* 0x000000ff0000720c */ /* 0x040fe40000784270 */
[----:B------:R-:W-:-:S11]  /*6560*/  ISETP.GT.AND P0, PT, R0, 0x8, P0 ;  /* 0x000000080000780c */ /* 0x000fd60000704270 */
[----:B------:R-:W-:Y:S01]  /*6570*/  @P4 STG.E.U16 desc[UR36][R4.64+0xe2], R81 ;  /* 0x0000e25104004986 */ /* 0x000fe2000c101524 */
[C---:B------:R-:W-:Y:S02]  /*6580*/  ISETP.GT.AND P4, PT, R0.reuse, RZ, P2 ;  /* 0x000000ff0000720c */ /* 0x040fe40001784270 */
[C---:B------:R-:W-:Y:S01]  /*6590*/  ISETP.GT.AND P2, PT, R0.reuse, 0x8, P2 ;  /* 0x000000080000780c */ /* 0x040fe20001744270 */
[----:B------:R-:W-:Y:S01]  /*65a0*/  @P3 STG.E.U16 desc[UR36][R6.64+0xe0], R82 ;  /* 0x0000e05206003986 */ /* 0x000fe2000c101524 */
[C---:B------:R-:W-:Y:S02]  /*65b0*/  ISETP.GT.AND P3, PT, R0.reuse, RZ, P1 ;  /* 0x000000ff0000720c */ /* 0x040fe40000f64270 */
[----:B------:R-:W-:Y:S01]  /*65c0*/  ISETP.GT.AND P1, PT, R0, 0x8, P1 ;  /* 0x000000080000780c */ /* 0x000fe20000f24270 */
[----:B------:R-:W-:Y:S10]  /*65d0*/  @P0 STG.E.U16 desc[UR36][R6.64+0xe2], R83 ;  /* 0x0000e25306000986 */ /* 0x000ff4000c101524 */
[----:B------:R-:W-:Y:S04]  /*65e0*/  @P3 STG.E.U16 desc[UR36][R4.64+0xf0], R84 ;  /* 0x0000f05404003986 */ /* 0x000fe8000c101524 */
[----:B------:R0:W-:Y:S02]  /*65f0*/  @P4 STG.E.U16 desc[UR36][R4.64+0xf2], R85 ;  /* 0x0000f25504004986 */ /* 0x0001e4000c101524 */
[----:B0-----:R-:W-:-:S02]  /*6600*/  @P1 IMAD.MOV.U32 R4, RZ, RZ, R6 ;  /* 0x000000ffff041224 */ /* 0x001fc400078e0006 */
[----:B------:R-:W-:-:S05]  /*6610*/  @P1 IMAD.MOV.U32 R5, RZ, RZ, R7 ;  /* 0x000000ffff051224 */ /* 0x000fca00078e0007 */
[----:B------:R0:W-:Y:S04]  /*6620*/  @P1 STG.E.U16 desc[UR36][R4.64+0xf0], R86 ;  /* 0x0000f05604001986 */ /* 0x0001e8000c101524 */
[----:B------:R0:W-:Y:S02]  /*6630*/  @P2 STG.E.U16 desc[UR36][R6.64+0xf2], R87 ;  /* 0x0000f25706002986 */ /* 0x0001e4000c101524 */
.L_x_162:
[----:B------:R-:W-:Y:S05]  /*6640*/  BSYNC B0 ;  /* 0x0000000000007941 */ /* 0x000fea0003800000 */
.L_x_36:
[----:B0-----:R-:W2:Y:S01]  /*6650*/  LDL.64 R4, [R1] ;  /* 0x0000000001047983 */ /* 0x001ea20000100a00 */
[----:B------:R-:W-:Y:S01]  /*6660*/  ULDC.64 UR4, c[0x0][0x650] ;  /* 0x0001940000047ab9 */ /* 0x000fe20000000a00 */
[----:B------:R-:W-:Y:S02]  /*6670*/  IMAD.U32 R0, RZ, RZ, UR44 ;  /* 0x0000002cff007e24 */ /* 0x000fe4000f8e00ff */
[----:B------:R-:W-:Y:S02]  /*6680*/  IMAD.MOV.U32 R22, RZ, RZ, -0x1 ;  /* 0xffffffffff167424 */ /* 0x000fe400078e00ff */
[----:B------:R0:W-:Y:S01]  /*6690*/  SYNCS.ARRIVE.TRANS64.A1T0 RZ, [R0+UR46], RZ ;  /* 0x000000ff00ff79a7 */ /* 0x0001e2000810002e */
[----:B-----5:R-:W-:Y:S02]  /*66a0*/  IMAD.MOV.U32 R18, RZ, RZ, -0x1 ;  /* 0xffffffffff127424 */ /* 0x020fe400078e00ff */
[----:B------:R-:W-:Y:S01]  /*66b0*/  IMAD.MOV.U32 R19, RZ, RZ, -0x1 ;  /* 0xffffffffff137424 */ /* 0x000fe200078e00ff */
[----:B0-----:R-:W-:-:S02]  /*66c0*/  PRMT R0, RZ, 0x7610, R0 ;  /* 0x00007610ff007816 */ /* 0x001fc40000000000 */
[----:B--2---:R-:W-:-:S05]  /*66d0*/  LEA R16, P0, R4, R16, 0x1 ;  /* 0x0000001004107211 */ /* 0x004fca00078008ff */
[----:B------:R-:W-:Y:S01]  /*66e0*/  IMAD.X R17, R98, 0x1, R17, P0 ;  /* 0x0000000162117824 */ /* 0x000fe200000e0611 */
[----:B------:R-:W-:-:S04]  /*66f0*/  ISETP.GE.U32.AND P0, PT, R16, UR4, PT ;  /* 0x0000000410007c0c */ /* 0x000fc8000bf06070 */
[----:B------:R-:W-:-:S13]  /*6700*/  ISETP.GE.U32.AND.EX P0, PT, R17, UR5, PT, P0 ;  /* 0x0000000511007c0c */ /* 0x000fda000bf06100 */
[----:B------:R-:W-:Y:S05]  /*6710*/  @P0 BRA `(.L_x_163) ;  /* 0x00000004004c0947 */ /* 0x000fea0003800000 */
[----:B------:R-:W0:Y:S01]  /*6720*/  LDC.64 R10, c[0x0][0x628] ;  /* 0x00018a00ff0a7b82 */ /* 0x000e220000000a00 */
[----:B------:R-:W2:Y:S01]  /*6730*/  S2R R12, SR_CTAID.X ;  /* 0x00000000000c7919 */ /* 0x000ea20000002500 */
[----:B------:R-:W-:Y:S02]  /*6740*/  IMAD.MOV.U32 R8, RZ, RZ, R16 ;  /* 0x000000ffff087224 */ /* 0x000fe400078e0010 */
[----:B------:R-:W-:Y:S01]  /*6750*/  IMAD.MOV.U32 R9, RZ, RZ, R17 ;  /* 0x000000ffff097224 */ /* 0x000fe200078e0011 */
[----:B------:R-:W0:Y:S03]  /*6760*/  S2R R18, SR_CTAID.Y ;  /* 0x0000000000127919 */ /* 0x000e260000002600 */
[----:B------:R-:W1:Y:S08]  /*6770*/  LDC R0, c[0x0][0x630] ;  /* 0x00018c00ff007b82 */ /* 0x000e700000000800 */
[----:B------:R-:W1:Y:S01]  /*6780*/  LDC.64 R14, c[0x0][0x620] ;  /* 0x00018800ff0e7b82 */ /* 0x000e620000000a00 */
[----:B0-----:R-:W-:-:S04]  /*6790*/  ISETP.NE.U32.AND P0, PT, R10, RZ, PT ;  /* 0x000000ff0a00720c */ /* 0x001fc80003f05070 */
[----:B------:R-:W-:-:S13]  /*67a0*/  ISETP.NE.AND.EX P0, PT, R11, RZ, PT, P0 ;  /* 0x000000ff0b00720c */ /* 0x000fda0003f05300 */
[----:B-12---:R-:W-:Y:S05]  /*67b0*/  @!P0 BRA `(.L_x_164) ;  /* 0x0000000000288947 */ /* 0x006fea0003800000 */
[----:B------:R-:W0:Y:S02]  /*67c0*/  LDC R3, c[0x0][0x634] ;  /* 0x00018d00ff037b82 */ /* 0x000e240000000800 */
[----:B0-----:R-:W-:-:S05]  /*67d0*/  IADD3 R3, P0, R16, R3, RZ ;  /* 0x0000000310037210 */ /* 0x001fca0007f1e0ff */
[----:B------:R-:W-:-:S04]  /*67e0*/  IMAD.X R13, RZ, RZ, R17, P0 ;  /* 0x000000ffff0d7224 */ /* 0x000fc800000e0611 */
[----:B------:R-:W-:-:S04]  /*67f0*/  IMAD.WIDE.U32 R4, R13, R10, RZ ;  /* 0x0000000a0d047225 */ /* 0x000fc800078e00ff */
[----:B---34-:R-:W-:-:S04]  /*6800*/  IMAD.WIDE.U32 R6, P0, R3, R11, R4 ;  /* 0x0000000b03067225 */ /* 0x018fc80007800004 */
[----:B------:R-:W-:-:S04]  /*6810*/  IMAD.WIDE.U32 R4, R3, R10, RZ ;  /* 0x0000000a03047225 */ /* 0x000fc800078e00ff */
[----:B------:R-:W-:Y:S01]  /*6820*/  IMAD.X R9, RZ, RZ, RZ, P0 ;  /* 0x000000ffff097224 */ /* 0x000fe200000e06ff */
[----:B------:R-:W-:Y:S01]  /*6830*/  IADD3 RZ, P0, R5, R6, RZ ;  /* 0x0000000605ff7210 */ /* 0x000fe20007f1e0ff */
[----:B------:R-:W-:-:S04]  /*6840*/  IMAD.MOV.U32 R8, RZ, RZ, R7 ;  /* 0x000000ffff087224 */ /* 0x000fc800078e0007 */
[----:B------:R-:W-:-:S08]  /*6850*/  IMAD.WIDE.U32.X R8, R13, R11, R8, P0 ;  /* 0x0000000b0d087225 */ /* 0x000fd000000e0408 */
.L_x_164:
[-CC-:B------:R-:W-:Y:S01]  /*6860*/  SHF.R.U64 R19, R8, R0.reuse, R9.reuse ;  /* 0x0000000008137219 */ /* 0x180fe20000001209 */
[----:B------:R-:W0:Y:S01]  /*6870*/  LDC.64 R26, c[0x0][0x640] ;  /* 0x00019000ff1a7b82 */ /* 0x000e220000000a00 */
[----:B------:R-:W-:Y:S01]  /*6880*/  SHF.R.U32.HI R0, RZ, R0, R9 ;  /* 0x00000000ff007219 */ /* 0x000fe20000011609 */
[----:B------:R-:W-:Y:S01]  /*6890*/  ULDC UR4, c[0x0][0x150] ;  /* 0x0000540000047ab9 */ /* 0x000fe20000000800 */
[----:B------:R-:W-:Y:S02]  /*68a0*/  IADD3 R3, P0, RZ, -R19, RZ ;  /* 0x80000013ff037210 */ /* 0x000fe40007f1e0ff */
[----:B---34-:R-:W-:-:S03]  /*68b0*/  I2FP.F32.U32 R7, R12 ;  /* 0x0000000c00077245 */ /* 0x018fc60000201000 */
[----:B------:R-:W1:Y:S01]  /*68c0*/  LDC R6, c[0x0][0x618] ;  /* 0x00018600ff067b82 */ /* 0x000e620000000800 */
[----:B------:R-:W-:Y:S02]  /*68d0*/  IMAD.X R5, RZ, RZ, ~R0, P0 ;  /* 0x000000ffff057224 */ /* 0x000fe400000e0e00 */
[----:B------:R-:W-:Y:S01]  /*68e0*/  FMUL R7, R7, UR4 ;  /* 0x0000000407077c20 */ /* 0x000fe20008400000 */
[----:B------:R-:W-:Y:S01]  /*68f0*/  ULDC UR4, c[0x0][0x154] ;  /* 0x0000550000047ab9 */ /* 0x000fe20000000800 */
[-C--:B------:R-:W-:Y:S02]  /*6900*/  IMAD R0, R5, R14.reuse, RZ ;  /* 0x0000000e05007224 */ /* 0x080fe400078e02ff */
[C---:B------:R-:W-:Y:S01]  /*6910*/  IMAD.WIDE.U32 R4, R3.reuse, R14, R16 ;  /* 0x0000000e03047225 */ /* 0x040fe200078e0010 */
[----:B------:R-:W2:Y:S01]  /*6920*/  LDC R11, c[0x0][0x608] ;  /* 0x00018200ff0b7b82 */ /* 0x000ea20000000800 */
[----:B------:R-:W3:Y:S02]  /*6930*/  F2I.U32.TRUNC.NTZ R7, R7 ;  /* 0x0000000700077305 */ /* 0x000ee4000020f000 */
[----:B------:R-:W-:-:S04]  /*6940*/  IMAD R3, R3, R15, R0 ;  /* 0x0000000f03037224 */ /* 0x000fc800078e0200 */
[----:B------:R-:W-:Y:S01]  /*6950*/  IMAD.IADD R3, R5, 0x1, R3 ;  /* 0x0000000105037824 */ /* 0x000fe200078e0203 */
[----:B------:R-:W4:Y:S01]  /*6960*/  LDC R8, c[0x0][0x658] ;  /* 0x00019600ff087b82 */ /* 0x000f220000000800 */
[----:B------:R-:W-:Y:S02]  /*6970*/  I2FP.F32.U32 R5, R18 ;  /* 0x0000001200057245 */ /* 0x000fe40000201000 */
[----:B0-----:R-:W-:-:S04]  /*6980*/  ISETP.NE.U32.AND P0, PT, R26, RZ, PT ;  /* 0x000000ff1a00720c */ /* 0x001fc80003f05070 */
[----:B------:R-:W-:Y:S01]  /*6990*/  ISETP.NE.AND.EX P0, PT, R27, RZ, PT, P0 ;  /* 0x000000ff1b00720c */ /* 0x000fe20003f05300 */
[----:B------:R-:W0:Y:S01]  /*69a0*/  LDC R9, c[0x0][0x144] ;  /* 0x00005100ff097b82 */ /* 0x000e220000000800 */
[-C--:B-1----:R-:W-:Y:S01]  /*69b0*/  SHF.R.U32.HI R0, RZ, R6.reuse, R3 ;  /* 0x00000006ff007219 */ /* 0x082fe20000011603 */
[----:B---3--:R-:W-:Y:S01]  /*69c0*/  IMAD.MOV R7, RZ, RZ, -R7 ;  /* 0x000000ffff077224 */ /* 0x008fe200078e0a07 */
[----:B------:R-:W-:Y:S01]  /*69d0*/  SHF.R.U64 R13, R4, R6, R3 ;  /* 0x00000006040d7219 */ /* 0x000fe20000001203 */
[----:B------:R-:W-:-:S04]  /*69e0*/  FMUL R6, R5, UR4 ;  /* 0x0000000405067c20 */ /* 0x000fc80008400000 */
[----:B------:R-:W1:Y:S01]  /*69f0*/  LDC R21, c[0x0][0x148] ;  /* 0x00005200ff157b82 */ /* 0x000e620000000800 */
[-CC-:B--2---:R-:W-:Y:S02]  /*6a00*/  SHF.R.U64 R10, R13, R11.reuse, R0.reuse ;  /* 0x0000000b0d0a7219 */ /* 0x184fe40000001200 */
[----:B------:R-:W-:Y:S02]  /*6a10*/  SHF.R.U32.HI R3, RZ, R11, R0 ;  /* 0x0000000bff037219 */ /* 0x000fe40000011600 */
[----:B------:R2:W3:Y:S03]  /*6a20*/  F2I.U32.TRUNC.NTZ R0, R6 ;  /* 0x0000000600007305 */ /* 0x0004e6000020f000 */
[----:B------:R-:W1:Y:S01]  /*6a30*/  LDC R14, c[0x0][0x648] ;  /* 0x00019200ff0e7b82 */ /* 0x000e620000000800 */
[-CC-:B----4-:R-:W-:Y:S02]  /*6a40*/  SHF.R.U64 R15, R10, R8.reuse, R3.reuse ;  /* 0x000000080a0f7219 */ /* 0x190fe40000001203 */
[----:B------:R-:W-:-:S03]  /*6a50*/  SHF.R.U32.HI R5, RZ, R8, R3 ;  /* 0x00000008ff057219 */ /* 0x000fc60000011603 */
[----:B------:R-:W-:Y:S02]  /*6a60*/  IMAD.MOV.U32 R4, RZ, RZ, R15 ;  /* 0x000000ffff047224 */ /* 0x000fe400078e000f */
[----:B------:R-:W4:Y:S01]  /*6a70*/  LDC R20, c[0x0][0x638] ;  /* 0x00018e00ff147b82 */ /* 0x000f220000000800 */
[----:B0-----:R-:W-:-:S07]  /*6a80*/  IMAD R25, R9, R7, R12 ;  /* 0x0000000709197224 */ /* 0x001fce00078e020c */
[----:B------:R-:W0:Y:S08]  /*6a90*/  LDC R24, c[0x0][0x610] ;  /* 0x00018400ff187b82 */ /* 0x000e300000000800 */
[----:B------:R-:W0:Y:S01]  /*6aa0*/  LDC R28, c[0x0][0x600] ;  /* 0x00018000ff1c7b82 */ /* 0x000e220000000800 */
[----:B--23--:R-:W-:Y:S05]  /*6ab0*/  @!P0 BRA `(.L_x_165) ;  /* 0x0000000000288947 */ /* 0x00cfea0003800000 */
        /* <DEDUP_REMOVED lines=10> */
.L_x_165:
[----:B------:R-:W-:Y:S02]  /*6b60*/  ISETP.NE.AND P0, PT, R2, 0x1, PT ;  /* 0x000000010200780c */ /* 0x000fe40003f05270 */
[----:B-1----:R-:W-:Y:S01]  /*6b70*/  SHF.R.U64 R3, R4, R14, R5 ;  /* 0x0000000e04037219 */ /* 0x002fe20000001205 */
[----:B------:R-:W-:Y:S01]  /*6b80*/  IMAD.MOV R5, RZ, RZ, -R0 ;  /* 0x000000ffff057224 */ /* 0x000fe200078e0a00 */
[----:B------:R-:W-:-:S03]  /*6b90*/  LOP3.LUT R0, R10, R101, RZ, 0xc0, !PT ;  /* 0x000000650a007212 */ /* 0x000fc600078ec0ff */
[----:B------:R-:W-:Y:S02]  /*6ba0*/  IMAD.MOV R4, RZ, RZ, -R3 ;  /* 0x000000ffff047224 */ /* 0x000fe400078e0a03 */
[----:B------:R-:W-:Y:S01]  /*6bb0*/  IMAD R22, R97, R3, R0 ;  /* 0x0000000361167224 */ /* 0x000fe200078e0200 */
[----:B------:R-:W-:Y:S01]  /*6bc0*/  LOP3.LUT R3, R13, R100, RZ, 0xc0, !PT ;  /* 0x000000640d037212 */ /* 0x000fe200078ec0ff */
[----:B----4-:R-:W-:Y:S02]  /*6bd0*/  IMAD R0, R4, R20, R15 ;  /* 0x0000001404007224 */ /* 0x010fe400078e020f */
[----:B------:R-:W-:Y:S02]  /*6be0*/  @P0 IMAD R25, R21, R5, R18 ;  /* 0x0000000515190224 */ /* 0x000fe400078e0212 */
[----:B0-----:R-:W-:Y:S02]  /*6bf0*/  IMAD R3, R0, R28, R3 ;  /* 0x0000001c00037224 */ /* 0x001fe400078e0203 */
[----:B------:R-:W-:-:S02]  /*6c00*/  IMAD R22, R22, R24, R25 ;  /* 0x0000001816167224 */ /* 0x000fc400078e0219 */
[----:B------:R-:W-:-:S03]  /*6c10*/  IMAD.MOV.U32 R4, RZ, RZ, 0x1 ;  /* 0x00000001ff047424 */ /* 0x000fc600078e00ff */
[----:B------:R-:W-:Y:S02]  /*6c20*/  SEL R18, R3, R22, !P0 ;  /* 0x0000001603127207 */ /* 0x000fe40004000000 */
[----:B------:R-:W-:Y:S02]  /*6c30*/  PRMT R0, R4, 0x7610, R0 ;  /* 0x0000761004007816 */ /* 0x000fe40000000000 */
[----:B------:R-:W-:-:S07]  /*6c40*/  SEL R22, R22, R3, !P0 ;  /* 0x0000000316167207 */ /* 0x000fce0004000000 */
.L_x_163:
[----:B------:R-:W-:Y:S01]  /*6c50*/  LOP3.LUT P0, RZ, R0, 0xff, RZ, 0xc0, !PT ;  /* 0x000000ff00ff7812 */ /* 0x000fe2000780c0ff */
[----:B------:R-:W-:Y:S01]  /*6c60*/  UIMAD.WIDE.U32 UR4, UR38, -0x55555555, URZ ;  /* 0xaaaaaaab260478a5 */ /* 0x000fe2000f8e003f */
[----:B------:R-:W-:-:S03]  /*6c70*/  LOP3.LUT R105, R105, 0x1, RZ, 0x3c, !PT ;  /* 0x0000000169697812 */ /* 0x000fc600078e3cff */
[----:B------:R-:W-:-:S04]  /*6c80*/  USHF.R.U32.HI UR4, URZ, 0x1, UR5 ;  /* 0x000000013f047899 */ /* 0x000fc80008011605 */
[----:B------:R-:W-:-:S04]  /*6c90*/  UIMAD UR38, UR4, -0x3, UR38 ;  /* 0xfffffffd042678a4 */ /* 0x000fc8000f8e0226 */
[----:B------:R-:W-:Y:S08]  /*6ca0*/  @P0 BRA `(.L_x_166) ;  /* 0xffffffa800900947 */ /* 0x000ff0000383ffff */
[----:B------:R-:W-:Y:S05]  /*6cb0*/  EXIT ;  /* 0x000000000000794d */ /* 0x000fea0003800000 */
.L_x_17:
[----:B------:R-:W-:-:S08]  /*6cc0*/  ISETP.NE.AND P0, PT, R14, RZ, PT ;  /* 0x000000ff0e00720c */ /* 0x000fd00003f05270 */
[----:B0-----:R-:W0:-:S00]  /*6cd0*/  USETMAXREG.DEALLOC.CTAPOOL 0x28 ;  /* 0x00000028000079c8 */ /* 0x001e0000080e0500 */
[----:B------:R-:W-:Y:S05]  /*6ce0*/  @P0 EXIT ;  /* 0x000000000000094d */ /* 0x000fea0003800000 */
[----:B0-----:R-:W-:Y:S01]  /*6cf0*/  LOP3.LUT P0, RZ, R3, 0xff, RZ, 0xc0, !PT ;  /* 0x000000ff03ff7812 */ /* 0x001fe2000780c0ff */
[----:B------:R-:W-:Y:S02]  /*6d00*/  IMAD.MOV.U32 R3, RZ, RZ, 0x1 ;  /* 0x00000001ff037424 */ /* 0x000fe400078e00ff */
[----:B------:R-:W-:-:S10]  /*6d10*/  IMAD.MOV.U32 R8, RZ, RZ, RZ ;  /* 0x000000ffff087224 */ /* 0x000fd400078e00ff */
[----:B------:R-:W-:Y:S05]  /*6d20*/  @!P0 BRA `(.L_x_167) ;  /* 0x0000000c00588947 */ /* 0x000fea0003800000 */
[----:B------:R-:W0:Y:S01]  /*6d30*/  S2UR UR8, SR_CgaCtaId ;  /* 0x00000000000879c3 */ /* 0x000e220000008800 */
[----:B------:R-:W-:Y:S01]  /*6d40*/  LOP3.LUT P0, RZ, R4, 0x1f, RZ, 0xc0, !PT ;  /* 0x0000001f04ff7812 */ /* 0x000fe2000780c0ff */
[----:B------:R-:W-:Y:S01]  /*6d50*/  ULDC UR5, c[0x0][0x658] ;  /* 0x0001960000057ab9 */ /* 0x000fe20000000800 */
[----:B------:R-:W-:Y:S01]  /*6d60*/  UMOV UR6, 0xffffffff ;  /* 0xffffffff00067882 */ /* 0x000fe20000000000 */
[----:B------:R-:W-:Y:S01]  /*6d70*/  BSSY B0, `(.L_x_167) ;  /* 0x00000d1000007945 */ /* 0x000fe20003800000 */
[----:B------:R-:W-:Y:S01]  /*6d80*/  USHF.L.U32 UR6, UR6, UR5, URZ ;  /* 0x0000000506067299 */ /* 0x000fe2000800063f */
[C---:B------:R-:W-:Y:S01]  /*6d90*/  ISETP.NE.AND P2, PT, R5.reuse, RZ, PT ;  /* 0x000000ff0500720c */ /* 0x040fe20003f45270 */
[----:B------:R-:W-:Y:S01]  /*6da0*/  IMAD.MOV.U32 R10, RZ, RZ, 0x1 ;  /* 0x00000001ff0a7424 */ /* 0x000fe200078e00ff */
[----:B------:R-:W-:Y:S01]  /*6db0*/  ISETP.NE.OR P0, PT, R5, RZ, !P0 ;  /* 0x000000ff0500720c */ /* 0x000fe20004705670 */
[----:B------:R-:W-:Y:S01]  /*6dc0*/  IMAD.MOV.U32 R3, RZ, RZ, 0x1 ;  /* 0x00000001ff037424 */ /* 0x000fe200078e00ff */
[----:B------:R-:W-:Y:S01]  /*6dd0*/  LOP3.LUT R9, R23, 0x2, RZ, 0xfc, !PT ;  /* 0x0000000217097812 */ /* 0x000fe200078efcff */
[----:B------:R-:W-:Y:S01]  /*6de0*/  IMAD.MOV.U32 R8, RZ, RZ, RZ ;  /* 0x000000ffff087224 */ /* 0x000fe200078e00ff */
[----:B------:R-:W-:Y:S01]  /*6df0*/  ULDC UR4, c[0x0][0x600] ;  /* 0x0001800000047ab9 */ /* 0x000fe20000000800 */
[----:B------:R-:W-:Y:S01]  /*6e00*/  UMOV UR7, 0x1 ;  /* 0x0000000100077882 */ /* 0x000fe20000000000 */
[----:B------:R-:W-:-:S02]  /*6e10*/  UIADD3 UR13, UR40, 0x1, URZ ;  /* 0x00000001280d7890 */ /* 0x000fc4000fffe03f */
[----:B------:R-:W-:Y:S02]  /*6e20*/  UIADD3 UR4, UR4, -0x1, URZ ;  /* 0xffffffff04047890 */ /* 0x000fe4000fffe03f */
[----:B------:R-:W-:Y:S02]  /*6e30*/  USHF.L.U32 UR5, UR7, UR5, URZ ;  /* 0x0000000507057299 */ /* 0x000fe4000800063f */
[----:B------:R-:W-:Y:S01]  /*6e40*/  ULOP3.LUT UR6, URZ, UR6, URZ, 0x33, !UPT ;  /* 0x000000063f067292 */ /* 0x000fe2000f8e333f */
[----:B------:R-:W-:Y:S01]  /*6e50*/  ULDC.64 UR30, c[0x0][0x198] ;  /* 0x00006600001e7ab9 */ /* 0x000fe20000000a00 */
[----:B0-----:R-:W-:-:S10]  /*6e60*/  IMAD.U32 R11, RZ, RZ, UR8 ;  /* 0x00000008ff0b7e24 */ /* 0x001fd4000f8e00ff */
.L_x_179:
[----:B------:R-:W-:-:S03]  /*6e70*/  UMOV UR7, 0xffffffff ;  /* 0xffffffff00077882 */ /* 0x000fc60000000000 */
[----:B------:R-:W-:Y:S05]  /*6e80*/  BRA.DIV UR7, `(.L_x_168) ;  /* 0x0000000e07f87947 */ /* 0x000fea000b800000 */
[----:B------:R-:W-:-:S13]  /*6e90*/  ELECT P6, URZ, PT ;  /* 0x00000000003f782f */ /* 0x000fda00038c0000 */
.L_x_191:
[----:B------:R-:W0:Y:S01]  /*6ea0*/  LDC R4, c[0x0][0x28c] ;  /* 0x0000a300ff047b82 */ /* 0x000e220000000800 */
[----:B------:R-:W-:Y:S01]  /*6eb0*/  BSSY B1, `(.L_x_169) ;  /* 0x0000048000017945 */ /* 0x000fe20003800000 */
[----:B0-----:R-:W-:-:S13]  /*6ec0*/  ISETP.LT.OR P6, PT, R4, 0x1, !P6 ;  /* 0x000000010400780c */ /* 0x001fda00077c1670 */
[----:B------:R-:W-:Y:S05]  /*6ed0*/  @P6 BRA `(.L_x_170) ;  /* 0x0000000400146947 */ /* 0x000fea0003800000 */
[----:B------:R-:W-:Y:S02]  /*6ee0*/  IMAD R11, R22, 0x2, R11 ;  /* 0x00000002160b7824 */ /* 0x000fe400078e020b */
[----:B------:R-:W-:Y:S02]  /*6ef0*/  IMAD.SHL.U32 R18, R18, 0x80, RZ ;  /* 0x0000008012127824 */ /* 0x000fe400078e00ff */
[----:B------:R-:W-:Y:S02]  /*6f00*/  IMAD.MOV.U32 R15, RZ, RZ, RZ ;  /* 0x000000ffff0f7224 */ /* 0x000fe400078e00ff */
[----:B------:R-:W-:Y:S02]  /*6f10*/  IMAD.U32 R20, RZ, RZ, UR13 ;  /* 0x0000000dff147e24 */ /* 0x000fe4000f8e00ff */
[----:B------:R-:W-:Y:S02]  /*6f20*/  IMAD.MOV.U32 R4, RZ, RZ, R3 ;  /* 0x000000ffff047224 */ /* 0x000fe400078e0003 */
[----:B------:R-:W-:-:S02]  /*6f30*/  IMAD.MOV.U32 R6, RZ, RZ, R8 ;  /* 0x000000ffff067224 */ /* 0x000fc400078e0008 */
[----:B------:R-:W-:-:S07]  /*6f40*/  IMAD.SHL.U32 R12, R11, 0x20, RZ ;  /* 0x000000200b0c7824 */ /* 0x000fce00078e00ff */
.L_x_174:
[----:B------:R-:W0:Y:S01]  /*6f50*/  S2UR UR7, SR_CgaCtaId ;  /* 0x00000000000779c3 */ /* 0x000e220000008800 */
[----:B------:R-:W-:Y:S02]  /*6f60*/  MOV R14, 0x400 ;  /* 0x00000400000e7802 */ /* 0x000fe40000000f00 */
[----:B------:R-:W-:-:S05]  /*6f70*/  SHF.L.U32 R5, R4, 0x1f, RZ ;  /* 0x0000001f04057819 */ /* 0x000fca00000006ff */
[----:B------:R-:W1:Y:S01]  /*6f80*/  @!P2 LDC R7, c[0x0][0x500] ;  /* 0x00014000ff07ab82 */ /* 0x000e620000000800 */
[----:B0-----:R-:W-:-:S05]  /*6f90*/  IMAD.U32 R11, RZ, RZ, UR7 ;  /* 0x00000007ff0b7e24 */ /* 0x001fca000f8e00ff */
[----:B------:R-:W-:-:S05]  /*6fa0*/  LEA R13, R11, R14, 0x18 ;  /* 0x0000000e0b0d7211 */ /* 0x000fca00078ec0ff */
[----:B------:R-:W-:-:S04]  /*6fb0*/  IMAD R14, R6, 0x8, R13 ;  /* 0x00000008060e7824 */ /* 0x000fc800078e020d */
[----:B------:R-:W0:Y:S02]  /*6fc0*/  SYNCS.PHASECHK.TRANS64.TRYWAIT P1, [R14+URZ+0x18], R5 ;  /* 0x000018050e0075a7 */ /* 0x000e24000802017f */
[----:B01----:R-:W-:Y:S05]  /*6fd0*/  @!P1 BRA `(.L_x_171) ;  /* 0x0000000c00c49947 */ /* 0x003fea0003800000 */
.L_x_192:
[----:B0-----:R-:W-:Y:S01]  /*6fe0*/  PRMT R5, R9, 0x9910, RZ ;  /* 0x0000991009057816 */ /* 0x001fe200000000ff */
[----:B------:R0:W-:Y:S03]  /*6ff0*/  @!P2 SYNCS.ARRIVE.TRANS64 RZ, [R14+URZ], R7 ;  /* 0x000000070effa9a7 */ /* 0x0001e6000800003f */
[----:B------:R-:W-:-:S13]  /*7000*/  ISETP.NE.AND P1, PT, R5, 0x2, PT ;  /* 0x000000020500780c */ /* 0x000fda0003f25270 */
[----:B0-----:R-:W-:Y:S05]  /*7010*/  @P1 BRA `(.L_x_172) ;  /* 0x0000000000041947 */ /* 0x001fea0003800000 */
[----:B------:R-:W-:Y:S01]  /*7020*/  BPT.TRAP 0x1 ;  /* 0x000000040000795c */ /* 0x000fe20000300000 */
.L_x_172:
[----:B------:R-:W-:Y:S05]  /*7030*/  @P0 BRA `(.L_x_173) ;  /* 0x0000000000040947 */ /* 0x000fea0003800000 */
[----:B------:R-:W-:Y:S01]  /*7040*/  BPT.TRAP 0x1 ;  /* 0x000000040000795c */ /* 0x000fe20000300000 */
.L_x_173:
[----:B------:R-:W-:Y:S01]  /*7050*/  IMAD R5, R6, 0x4, R11 ;  /* 0x0000000406057824 */ /* 0x000fe200078e020b */
[----:B------:R-:W-:Y:S01]  /*7060*/  R2UR UR34, R15 ;  /* 0x000000000f2272ca */ /* 0x000fe200000e0000 */
[----:B------:R-:W-:Y:S01]  /*7070*/  VIADD R20, R20, 0xffffffff ;  /* 0xffffffff14147836 */ /* 0x000fe20000000000 */
[----:B------:R-:W-:Y:S01]  /*7080*/  R2UR UR33, R14 ;  /* 0x000000000e2172ca */ /* 0x000fe200000e0000 */
[----:B------:R-:W-:Y:S01]  /*7090*/  IMAD.SHL.U32 R5, R5, 0x800, RZ ;  /* 0x0000080005057824 */ /* 0x000fe200078e00ff */
[----:B------:R-:W-:Y:S01]  /*70a0*/  R2UR UR36, R19 ;  /* 0x00000000132472ca */ /* 0x000fe200000e0000 */
[----:B------:R-:W-:Y:S01]  /*70b0*/  UIADD3 UR14, UP0, UR30, 0xf0, URZ ;  /* 0x000000f01e0e7890 */ /* 0x000fe2000ff1e03f */
[----:B------:R-:W-:Y:S01]  /*70c0*/  R2UR UR35, R12 ;  /* 0x000000000c2372ca */ /* 0x000fe200000e0000 */
[--C-:B------:R-:W-:Y:S01]  /*70d0*/  IMAD R5, R5, 0x2, R13.reuse ;  /* 0x0000000205057824 */ /* 0x100fe200078e020d */
[----:B------:R-:W-:Y:S01]  /*70e0*/  R2UR UR19, R18 ;  /* 0x00000000121372ca */ /* 0x000fe200000e0000 */
[----:B------:R-:W-:Y:S01]  /*70f0*/  IMAD R13, R6, 0x8000, R13 ;  /* 0x00008000060d7824 */ /* 0x000fe200078e020d */
[----:B------:R-:W-:Y:S01]  /*7100*/  UIADD3 UR38, UP1, UR30, 0x1f0, URZ ;  /* 0x000001f01e267890 */ /* 0x000fe2000ff3e03f */
[----:B------:R-:W-:Y:S01]  /*7110*/  ISETP.GT.AND P3, PT, R20, 0x1, PT ;  /* 0x000000011400780c */ /* 0x000fe20003f64270 */
[----:B------:R-:W-:Y:S01]  /*7120*/  UIADD3.X UR15, URZ, UR31, URZ, UP0, !UPT ;  /* 0x0000001f3f0f7290 */ /* 0x000fe200087fe43f */
[----:B------:R-:W-:Y:S01]  /*7130*/  R2UR UR24, R5 ;  /* 0x00000000051872ca */ /* 0x000fe200000e0000 */
[----:B------:R-:W-:Y:S01]  /*7140*/  UIADD3 UR26, UR34, 0x40, URZ ;  /* 0x00000040221a7890 */ /* 0x000fe2000fffe03f */
[----:B------:R-:W-:Y:S01]  /*7150*/  R2UR UR8, R13 ;  /* 0x000000000d0872ca */ /* 0x000fe200000e0000 */
[----:B------:R-:W-:Y:S01]  /*7160*/  UIADD3.X UR39, URZ, UR31, URZ, UP1, !UPT ;  /* 0x0000001f3f277290 */ /* 0x000fe20008ffe43f */
[----:B------:R-:W-:Y:S01]  /*7170*/  VIADD R6, R6, 0x1 ;  /* 0x0000000106067836 */ /* 0x000fe20000000000 */
[----:B------:R-:W-:Y:S01]  /*7180*/  UMOV UR7, 0x30000 ;  /* 0x0003000000077882 */ /* 0x000fe20000000000 */
[----:B------:R-:W-:Y:S01]  /*7190*/  UMOV UR22, 0x0 ;  /* 0x0000000000167882 */ /* 0x000fe20000000000 */
[----:B------:R-:W-:Y:S01]  /*71a0*/  UMOV UR23, 0x10000000 ;  /* 0x1000000000177882 */ /* 0x000fe20000000000 */
[----:B------:R-:W-:Y:S01]  /*71b0*/  UMOV UR25, UR33 ;  /* 0x0000002100197c82 */ /* 0x000fe20008000000 */
[----:B------:R-:W-:Y:S01]  /*71c0*/  ISETP.NE.AND P1, PT, R6, 0x3, PT ;  /* 0x000000030600780c */ /* 0x000fe20003f25270 */
[----:B------:R-:W-:Y:S01]  /*71d0*/  UMOV UR28, UR36 ;  /* 0x00000024001c7c82 */ /* 0x000fe20008000000 */
[----:B------:R-:W-:Y:S01]  /*71e0*/  UMOV UR27, UR35 ;  /* 0x00000023001b7c82 */ /* 0x000fe20008000000 */
[----:B------:R-:W-:Y:S01]  /*71f0*/  UMOV UR17, UR33 ;  /* 0x0000002100117c82 */ /* 0x000fe20008000000 */
[----:B------:R-:W-:Y:S01]  /*7200*/  UIADD3 UR32, UR24, 0x100, URZ ;  /* 0x0000010018207890 */ /* 0x000fe2000fffe03f */
[----:B------:R-:W-:Y:S01]  /*7210*/  SEL R5, RZ, 0x1, P1 ;  /* 0x00000001ff057807 */ /* 0x000fe20000800000 */
[----:B------:R-:W-:Y:S01]  /*7220*/  UIADD3 UR24, UR24, 0x2100, URZ ;  /* 0x0000210018187890 */ /* 0x000fe2000fffe03f */
[----:B------:R-:W-:Y:S01]  /*7230*/  VIADD R15, R15, 0x80 ;  /* 0x000000800f0f7836 */ /* 0x000fe20000000000 */
[----:B------:R-:W-:Y:S01]  /*7240*/  UIADD3 UR16, UR8, 0xc100, URZ ;  /* 0x0000c10008107890 */ /* 0x000fe2000fffe03f */
[----:B------:R-:W-:Y:S01]  /*7250*/  LOP3.LUT R4, R4, R5, RZ, 0x3c, !PT ;  /* 0x0000000504047212 */ /* 0x000fe200078e3cff */
[----:B------:R-:W-:Y:S01]  /*7260*/  UIADD3 UR8, UR8, 0x10100, URZ ;  /* 0x0001010008087890 */ /* 0x000fe2000fffe03f */
[----:B------:R-:W-:Y:S01]  /*7270*/  SEL R6, R6, RZ, P1 ;  /* 0x000000ff06067207 */ /* 0x000fe20000800000 */
[----:B------:R-:W-:Y:S01]  /*7280*/  UMOV UR18, UR34 ;  /* 0x0000002200127c82 */ /* 0x000fe20008000000 */
[----:B------:R-:W-:Y:S01]  /*7290*/  UMOV UR20, UR36 ;  /* 0x0000002400147c82 */ /* 0x000fe20008000000 */
[----:B------:R0:W-:Y:S01]  /*72a0*/  UTMALDG.3D.MULTICAST [UR32], [UR14], UR7, desc[UR22] ;  /* 0x000016200e0073b4 */ /* 0x0001e20008011807 */
[----:B------:R-:W-:Y:S01]  /*72b0*/  UMOV UR9, UR33 ;  /* 0x0000002100097c82 */ /* 0x000fe20008000000 */
[----:B------:R-:W-:Y:S01]  /*72c0*/  UMOV UR11, UR19 ;  /* 0x00000013000b7c82 */ /* 0x000fe20008000000 */
[----:B------:R-:W-:Y:S01]  /*72d0*/  UMOV UR12, UR36 ;  /* 0x00000024000c7c82 */ /* 0x000fe20008000000 */
[----:B------:R-:W-:Y:S01]  /*72e0*/  UMOV UR10, UR26 ;  /* 0x0000001a000a7c82 */ /* 0x000fe20008000000 */
[----:B------:R0:W-:Y:S01]  /*72f0*/  UTMALDG.3D.MULTICAST [UR24], [UR14], UR7, desc[UR22] ;  /* 0x000016180e0073b4 */ /* 0x0001e20008011807 */
[----:B------:R0:W-:Y:S01]  /*7300*/  UTMALDG.3D [UR16], [UR38], desc[UR22] ;  /* 0x00001610260075b4 */ /* 0x0001e20008011000 */
[----:B------:R0:W-:Y:S02]  /*7310*/  UTMALDG.3D [UR8], [UR38], desc[UR22] ;  /* 0x00001608260075b4 */ /* 0x0001e40008011000 */
[----:B0-----:R-:W-:Y:S05]  /*7320*/  @P3 BRA `(.L_x_174) ;  /* 0xfffffffc00083947 */ /* 0x001fea000383ffff */
.L_x_170:
[----:B------:R-:W-:Y:S05]  /*7330*/  BSYNC B1 ;  /* 0x0000000000017941 */ /* 0x000fea0003800000 */
.L_x_169:
[----:B------:R-:W3:Y:S01]  /*7340*/  LDL.64 R24, [R1] ;  /* 0x0000000001187983 */ /* 0x000ee20000100a00 */
[----:B------:R-:W-:Y:S01]  /*7350*/  LOP3.LUT P4, RZ, R10, 0xff, RZ, 0xc0, !PT ;  /* 0x000000ff0aff7812 */ /* 0x000fe2000788c0ff */
[----:B------:R-:W-:Y:S01]  /*7360*/  VIADD R7, R8, UR40 ;  /* 0x0000002808077c36 */ /* 0x000fe20008000000 */
[----:B------:R-:W-:Y:S01]  /*7370*/  ULDC.64 UR8, c[0x0][0x650] ;  /* 0x0001940000087ab9 */ /* 0x000fe20000000a00 */
[----:B------:R-:W-:Y:S01]  /*7380*/  IMAD.U32 R8, RZ, RZ, UR40 ;  /* 0x00000028ff087e24 */ /* 0x000fe2000f8e00ff */
[----:B------:R-:W-:Y:S01]  /*7390*/  UISETP.GE.U32.AND UP0, UPT, UR40, 0x3, UPT ;  /* 0x000000032800788c */ /* 0x000fe2000bf06070 */
[----:B------:R-:W-:Y:S01]  /*73a0*/  BSSY B1, `(.L_x_175) ;  /* 0x000006b000017945 */ /* 0x000fe20003800000 */
[----:B------:R-:W-:Y:S01]  /*73b0*/  ISETP.GT.U32.AND P1, PT, R7, 0x2, PT ;  /* 0x000000020700780c */ /* 0x000fe20003f24070 */
[----:B------:R-:W-:Y:S01]  /*73c0*/  IMAD.MOV.U32 R22, RZ, RZ, -0x1 ;  /* 0xffffffffff167424 */ /* 0x000fe200078e00ff */
[----:B------:R-:W-:Y:S01]  /*73d0*/  PRMT R10, RZ, 0x7610, R10 ;  /* 0x00007610ff0a7816 */ /* 0x000fe2000000000a */
[----:B------:R-:W-:Y:S01]  /*73e0*/  IMAD.MOV.U32 R18, RZ, RZ, -0x1 ;  /* 0xffffffffff127424 */ /* 0x000fe200078e00ff */
[----:B------:R-:W-:Y:S01]  /*73f0*/  ISETP.LT.U32.AND P1, PT, R8, 0x3, P1 ;  /* 0x000000030800780c */ /* 0x000fe20000f21070 */
[----:B------:R-:W-:Y:S01]  /*7400*/  IMAD.MOV.U32 R19, RZ, RZ, -0x1 ;  /* 0xffffffffff137424 */ /* 0x000fe200078e00ff */
[----:B------:R-:W-:Y:S01]  /*7410*/  PLOP3.LUT P3, PT, PT, PT, UP0, 0x80, 0x0 ;  /* 0x000000000000781c */ /* 0x000fe20003f6f008 */
[----:B------:R-:W0:Y:S01]  /*7420*/  @P4 S2R R11, SR_CgaCtaId ;  /* 0x00000000000b4919 */ /* 0x000e220000008800 */
[----:B------:R-:W-:-:S04]  /*7430*/  @P4 MOV R4, 0x400 ;  /* 0x0000040000044802 */ /* 0x000fc80000000f00 */
[----:B0-----:R-:W-:Y:S01]  /*7440*/  @P4 LEA R6, R11, R4, 0x18 ;  /* 0x000000040b064211 */ /* 0x001fe200078ec0ff */
[----:B------:R-:W-:Y:S01]  /*7450*/  IMAD.WIDE.U32 R4, R7, -0x55555555, RZ ;  /* 0xaaaaaaab07047825 */ /* 0x000fe200078e00ff */
[----:B------:R-:W-:Y:S02]  /*7460*/  SEL R4, RZ, 0x1, !P1 ;  /* 0x00000001ff047807 */ /* 0x000fe40004800000 */
[----:B------:R0:W-:Y:S02]  /*7470*/  @P4 SYNCS.ARRIVE.TRANS64.A1T0 RZ, [R6+URZ+0x68], RZ ;  /* 0x000068ff06ff49a7 */ /* 0x0001e4000810003f */
[----:B------:R-:W-:Y:S02]  /*7480*/  LOP3.LUT R3, R3, R4, RZ, 0x3c, !PT ;  /* 0x0000000403037212 */ /* 0x000fe400078e3cff */
[----:B------:R-:W-:Y:S02]  /*7490*/  PRMT R4, RZ, 0x7610, R4 ;  /* 0x00007610ff047816 */ /* 0x000fe40000000004 */
[----:B0-----:R-:W-:-:S04]  /*74a0*/  SHF.R.U32.HI R6, RZ, 0x1, R5 ;  /* 0x00000001ff067819 */ /* 0x001fc80000011605 */
[----:B------:R-:W-:Y:S01]  /*74b0*/  @P3 LOP3.LUT R3, R3, 0x1, R6, 0x78, !PT ;  /* 0x0000000103033812 */ /* 0x000fe200078e7806 */
[----:B------:R-:W-:Y:S01]  /*74c0*/  IMAD R8, R6, -0x3, R7 ;  /* 0xfffffffd06087824 */ /* 0x000fe200078e0207 */
[----:B---3--:R-:W-:-:S04]  /*74d0*/  IADD3 R16, P4, R16, R24, RZ ;  /* 0x0000001810107210 */ /* 0x008fc80007f9e0ff */
[----:B------:R-:W-:Y:S01]  /*74e0*/  ISETP.GE.U32.AND P1, PT, R16, UR8, PT ;  /* 0x0000000810007c0c */ /* 0x000fe2000bf26070 */
[----:B------:R-:W-:-:S05]  /*74f0*/  IMAD.X R17, R17, 0x1, R0, P4 ;  /* 0x0000000111117824 */ /* 0x000fca00020e0600 */
[----:B------:R-:W-:-:S13]  /*7500*/  ISETP.GE.U32.AND.EX P1, PT, R17, UR9, PT, P1 ;  /* 0x0000000911007c0c */ /* 0x000fda000bf26110 */
[----:B------:R-:W-:Y:S05]  /*7510*/  @P1 BRA `(.L_x_176) ;  /* 0x00000004004c1947 */ /* 0x000fea0003800000 */
[----:B------:R-:W0:Y:S01]  /*7520*/  S2R R13, SR_CTAID.X ;  /* 0x00000000000d7919 */ /* 0x000e220000002500 */
[----:B------:R-:W-:Y:S01]  /*7530*/  ULDC.64 UR8, c[0x0][0x628] ;  /* 0x00018a0000087ab9 */ /* 0x000fe20000000a00 */
[----:B------:R-:W1:Y:S01]  /*7540*/  LDC R14, c[0x0][0x144] ;  /* 0x00005100ff0e7b82 */ /* 0x000e620000000800 */
[----:B------:R-:W-:Y:S01]  /*7550*/  ISETP.NE.U32.AND P1, PT, RZ, UR8, PT ;  /* 0x00000008ff007c0c */ /* 0x000fe2000bf25070 */
[----:B------:R-:W3:Y:S01]  /*7560*/  S2R R12, SR_CTAID.Y ;  /* 0x00000000000c7919 */ /* 0x000ee20000002600 */
[----:B------:R-:W-:Y:S01]  /*7570*/  ULDC UR10, c[0x0][0x630] ;  /* 0x00018c00000a7ab9 */ /* 0x000fe20000000800 */
[----:B------:R-:W-:Y:S01]  /*7580*/  ULDC UR11, c[0x0][0x150] ;  /* 0x00005400000b7ab9 */ /* 0x000fe20000000800 */
[----:B------:R-:W-:Y:S01]  /*7590*/  ISETP.NE.AND.EX P1, PT, RZ, UR9, PT, P1 ;  /* 0x00000009ff007c0c */ /* 0x000fe2000bf25310 */
[----:B------:R-:W-:Y:S02]  /*75a0*/  IMAD.MOV.U32 R4, RZ, RZ, R16 ;  /* 0x000000ffff047224 */ /* 0x000fe400078e0010 */
[----:B------:R-:W-:Y:S01]  /*75b0*/  IMAD.MOV.U32 R5, RZ, RZ, R17 ;  /* 0x000000ffff057224 */ /* 0x000fe200078e0011 */
[----:B0-----:R-:W-:-:S09]  /*75c0*/  I2FP.F32.U32 R18, R13 ;  /* 0x0000000d00127245 */ /* 0x001fd20000201000 */
[----:B------:R-:W-:Y:S05]  /*75d0*/  @!P1 BRA `(.L_x_177) ;  /* 0x0000000000289947 */ /* 0x000fea0003800000 */
[----:B------:R-:W-:Y:S02]  /*75e0*/  ULDC UR7, c[0x0][0x634] ;  /* 0x00018d0000077ab9 */ /* 0x000fe40000000800 */
[----:B------:R-:W-:-:S05]  /*75f0*/  IADD3 R5, P1, R16, UR7, RZ ;  /* 0x0000000710057c10 */ /* 0x000fca000ff3e0ff */
[----:B------:R-:W-:-:S04]  /*7600*/  IMAD.X R15, RZ, RZ, R17, P1 ;  /* 0x000000ffff0f7224 */ /* 0x000fc800008e0611 */
[----:B------:R-:W-:-:S04]  /*7610*/  IMAD.WIDE.U32 R6, R15, UR8, RZ ;  /* 0x000000080f067c25 */ /* 0x000fc8000f8e00ff */
[----:B------:R-:W-:-:S04]  /*7620*/  IMAD.WIDE.U32 R6, P1, R5, UR9, R6 ;  /* 0x0000000905067c25 */ /* 0x000fc8000f820006 */
[----:B------:R-:W-:-:S04]  /*7630*/  IMAD.WIDE.U32 R4, R5, UR8, RZ ;  /* 0x0000000805047c25 */ /* 0x000fc8000f8e00ff */
[----:B------:R-:W-:Y:S01]  /*7640*/  IMAD.MOV.U32 R4, RZ, RZ, R7 ;  /* 0x000000ffff047224 */ /* 0x000fe200078e0007 */
[----:B------:R-:W-:Y:S01]  /*7650*/  IADD3 RZ, P3, R5, R6, RZ ;  /* 0x0000000605ff7210 */ /* 0x000fe20007f7e0ff */
[----:B------:R-:W-:-:S04]  /*7660*/  IMAD.X R5, RZ, RZ, RZ, P1 ;  /* 0x000000ffff057224 */ /* 0x000fc800008e06ff */
[----:B------:R-:W-:-:S08]  /*7670*/  IMAD.WIDE.U32.X R4, R15, UR9, R4, P3 ;  /* 0x000000090f047c25 */ /* 0x000fd000098e0404 */
.L_x_177:
[----:B------:R-:W-:Y:S01]  /*7680*/  FMUL R18, R18, UR11 ;  /* 0x0000000b12127c20 */ /* 0x000fe20008400000 */
[--C-:B------:R-:W-:Y:S01]  /*7690*/  SHF.R.U64 R19, R4, UR10, R5.reuse ;  /* 0x0000000a04137c19 */ /* 0x100fe20008001205 */
[----:B------:R-:W-:Y:S01]  /*76a0*/  ULDC.64 UR8, c[0x0][0x620] ;  /* 0x0001880000087ab9 */ /* 0x000fe20000000a00 */
[----:B------:R-:W-:Y:S01]  /*76b0*/  SHF.R.U32.HI R4, RZ, UR10, R5 ;  /* 0x0000000aff047c19 */ /* 0x000fe20008011605 */
[----:B------:R-:W-:Y:S01]  /*76c0*/  ULDC.64 UR10, c[0x0][0x640] ;  /* 0x00019000000a7ab9 */ /* 0x000fe20000000a00 */
[----:B------:R-:W-:Y:S01]  /*76d0*/  IADD3 R5, P1, RZ, -R19, RZ ;  /* 0x80000013ff057210 */ /* 0x000fe20007f3e0ff */
[----:B------:R-:W0:Y:S01]  /*76e0*/  F2I.U32.TRUNC.NTZ R18, R18 ;  /* 0x0000001200127305 */ /* 0x000e22000020f000 */
[----:B------:R-:W4:Y:S01]  /*76f0*/  LDC R15, c[0x0][0x148] ;  /* 0x00005200ff0f7b82 */ /* 0x000f220000000800 */
[----:B------:R-:W-:Y:S02]  /*7700*/  ULDC UR7, c[0x0][0x618] ;  /* 0x0001860000077ab9 */ /* 0x000fe40000000800 */
[----:B------:R-:W-:Y:S01]  /*7710*/  IMAD.X R4, RZ, RZ, ~R4, P1 ;  /* 0x000000ffff047224 */ /* 0x000fe200008e0e04 */
[----:B------:R-:W-:-:S03]  /*7720*/  ISETP.NE.U32.AND P1, PT, RZ, UR10, PT ;  /* 0x0000000aff007c0c */ /* 0x000fc6000bf25070 */
[----:B------:R-:W-:Y:S01]  /*7730*/  IMAD R4, R4, UR8, RZ ;  /* 0x0000000804047c24 */ /* 0x000fe2000f8e02ff */
[----:B------:R-:W-:-:S03]  /*7740*/  ISETP.NE.AND.EX P1, PT, RZ, UR11, PT, P1 ;  /* 0x0000000bff007c0c */ /* 0x000fc6000bf25310 */
[C---:B------:R-:W-:Y:S02]  /*7750*/  IMAD R7, R5.reuse, UR9, R4 ;  /* 0x0000000905077c24 */ /* 0x040fe4000f8e0204 */
[----:B------:R-:W-:Y:S01]  /*7760*/  IMAD.WIDE.U32 R4, R5, UR8, R16 ;  /* 0x0000000805047c25 */ /* 0x000fe2000f8e0010 */
[----:B------:R-:W-:-:S03]  /*7770*/  ULDC UR8, c[0x0][0x154] ;  /* 0x0000550000087ab9 */ /* 0x000fc60000000800 */
[----:B0-----:R-:W-:Y:S02]  /*7780*/  IMAD.MOV R6, RZ, RZ, -R18 ;  /* 0x000000ffff067224 */ /* 0x001fe400078e0a12 */
[----:B------:R-:W-:Y:S02]  /*7790*/  IMAD.IADD R5, R5, 0x1, R7 ;  /* 0x0000000105057824 */ /* 0x000fe400078e0207 */
[----:B-1----:R-:W-:Y:S01]  /*77a0*/  IMAD R13, R14, R6, R13 ;  /* 0x000000060e0d7224 */ /* 0x002fe200078e020d */
[----:B---3--:R-:W-:Y:S02]  /*77b0*/  I2FP.F32.U32 R6, R12 ;  /* 0x0000000c00067245 */ /* 0x008fe40000201000 */
[--C-:B------:R-:W-:Y:S02]  /*77c0*/  SHF.R.U64 R14, R4, UR7, R5.reuse ;  /* 0x00000007040e7c19 */ /* 0x100fe40008001205 */
[----:B------:R-:W-:Y:S01]  /*77d0*/  SHF.R.U32.HI R5, RZ, UR7, R5 ;  /* 0x00000007ff057c19 */ /* 0x000fe20008011605 */
[----:B------:R-:W-:Y:S01]  /*77e0*/  FMUL R6, R6, UR8 ;  /* 0x0000000806067c20 */ /* 0x000fe20008400000 */
[----:B------:R-:W-:-:S02]  /*77f0*/  ULDC UR7, c[0x0][0x608] ;  /* 0x0001820000077ab9 */ /* 0x000fc40000000800 */
[--C-:B------:R-:W-:Y:S01]  /*7800*/  SHF.R.U64 R20, R14, UR7, R5.reuse ;  /* 0x000000070e147c19 */ /* 0x100fe20008001205 */
[----:B------:R0:W1:Y:S01]  /*7810*/  F2I.U32.TRUNC.NTZ R21, R6 ;  /* 0x0000000600157305 */ /* 0x000062000020f000 */
[----:B------:R-:W-:Y:S01]  /*7820*/  SHF.R.U32.HI R5, RZ, UR7, R5 ;  /* 0x00000007ff057c19 */ /* 0x000fe20008011605 */
[----:B------:R-:W-:-:S03]  /*7830*/  ULDC UR7, c[0x0][0x658] ;  /* 0x0001960000077ab9 */ /* 0x000fc60000000800 */
[--C-:B------:R-:W-:Y:S02]  /*7840*/  SHF.R.U64 R18, R20, UR7, R5.reuse ;  /* 0x0000000714127c19 */ /* 0x100fe40008001205 */
[----:B------:R-:W-:-:S03]  /*7850*/  SHF.R.U32.HI R25, RZ, UR7, R5 ;  /* 0x00000007ff197c19 */ /* 0x000fc60008011605 */
[----:B------:R-:W-:Y:S02]  /*7860*/  IMAD.MOV.U32 R4, RZ, RZ, R18 ;  /* 0x000000ffff047224 */ /* 0x000fe400078e0012 */
[----:B------:R-:W-:Y:S01]  /*7870*/  IMAD.MOV.U32 R5, RZ, RZ, R25 ;  /* 0x000000ffff057224 */ /* 0x000fe200078e0019 */
[----:B0-----:R-:W-:Y:S06]  /*7880*/  @!P1 BRA `(.L_x_178) ;  /* 0x0000000000289947 */ /* 0x001fec0003800000 */
        /* <DEDUP_REMOVED lines=10> */
.L_x_178:
[----:B------:R-:W-:Y:S01]  /*7930*/  ISETP.NE.AND P1, PT, R2, 0x1, PT ;  /* 0x000000010200780c */ /* 0x000fe20003f25270 */
[----:B------:R-:W-:Y:S01]  /*7940*/  ULDC UR7, c[0x0][0x648] ;  /* 0x0001920000077ab9 */ /* 0x000fe20000000800 */
[----:B------:R-:W-:Y:S01]  /*7950*/  LOP3.LUT R20, R20, UR6, RZ, 0xc0, !PT ;  /* 0x0000000614147c12 */ /* 0x000fe2000f8ec0ff */
[----:B-1----:R-:W-:Y:S01]  /*7960*/  IMAD.MOV R21, RZ, RZ, -R21 ;  /* 0x000000ffff157224 */ /* 0x002fe200078e0a15 */
[----:B------:R-:W-:Y:S01]  /*7970*/  SHF.R.U64 R5, R4, UR7, R5 ;  /* 0x0000000704057c19 */ /* 0x000fe20008001205 */
[----:B------:R-:W-:Y:S01]  /*7980*/  ULDC UR7, c[0x0][0x638] ;  /* 0x00018e0000077ab9 */ /* 0x000fe20000000800 */
[----:B------:R-:W-:Y:S01]  /*7990*/  ULDC UR8, c[0x0][0x610] ;  /* 0x0001840000087ab9 */ /* 0x000fe20000000800 */
[----:B------:R-:W-:Y:S02]  /*79a0*/  IMAD.MOV.U32 R4, RZ, RZ, 0x1 ;  /* 0x00000001ff047424 */ /* 0x000fe400078e00ff */
[----:B------:R-:W-:Y:S02]  /*79b0*/  IMAD.MOV R7, RZ, RZ, -R5 ;  /* 0x000000ffff077224 */ /* 0x000fe400078e0a05 */
[----:B------:R-:W-:Y:S01]  /*79c0*/  IMAD R20, R5, UR5, R20 ;  /* 0x0000000505147c24 */ /* 0x000fe2000f8e0214 */
[----:B------:R-:W-:Y:S01]  /*79d0*/  LOP3.LUT R5, R14, UR4, RZ, 0xc0, !PT ;  /* 0x000000040e057c12 */ /* 0x000fe2000f8ec0ff */
[----:B----4-:R-:W-:-:S02]  /*79e0*/  @P1 IMAD R13, R15, R21, R12 ;  /* 0x000000150f0d1224 */ /* 0x010fc400078e020c */
[----:B------:R-:W-:Y:S01]  /*79f0*/  IMAD R18, R7, UR7, R18 ;  /* 0x0000000707127c24 */ /* 0x000fe2000f8e0212 */
[----:B------:R-:W-:Y:S01]  /*7a00*/  ULDC UR7, c[0x0][0x600] ;  /* 0x0001800000077ab9 */ /* 0x000fe20000000800 */
[----:B------:R-:W-:Y:S02]  /*7a10*/  IMAD R13, R20, UR8, R13 ;  /* 0x00000008140d7c24 */ /* 0x000fe4000f8e020d */
[----:B------:R-:W-:-:S05]  /*7a20*/  IMAD R22, R18, UR7, R5 ;  /* 0x0000000712167c24 */ /* 0x000fca000f8e0205 */
[----:B------:R-:W-:Y:S02]  /*7a30*/  SEL R18, R22, R13, !P1 ;  /* 0x0000000d16127207 */ /* 0x000fe40004800000 */
[----:B------:R-:W-:-:S07]  /*7a40*/  SEL R22, R13, R22, !P1 ;  /* 0x000000160d167207 */ /* 0x000fce0004800000 */
.L_x_176:
[----:B------:R-:W-:Y:S05]  /*7a50*/  BSYNC B1 ;  /* 0x0000000000017941 */ /* 0x000fea0003800000 */
.L_x_175:
[----:B------:R-:W-:-:S13]  /*7a60*/  LOP3.LUT P1, RZ, R4, 0xff, RZ, 0xc0, !PT ;  /* 0x000000ff04ff7812 */ /* 0x000fda000782c0ff */
[----:B------:R-:W-:Y:S05]  /*7a70*/  @P1 BRA `(.L_x_179) ;  /* 0xfffffff000fc1947 */ /* 0x000fea000383ffff */
[----:B------:R-:W-:Y:S05]  /*7a80*/  BSYNC B0 ;  /* 0x0000000000007941 */ /* 0x000fea0003800000 */
.L_x_167:
[----:B------:R-:W-:-:S03]  /*7a90*/  UMOV UR7, 0xffffffff ;  /* 0xffffffff00077882 */ /* 0x000fc60000000000 */
[----:B------:R-:W-:Y:S05]  /*7aa0*/  BRA.DIV UR7, `(.L_x_180) ;  /* 0x0000000607247947 */ /* 0x000fea000b800000 */
[----:B------:R-:W-:-:S13]  /*7ab0*/  ELECT P6, URZ, PT ;  /* 0x00000000003f782f */ /* 0x000fda00038c0000 */
.L_x_195:
[----:B------:R-:W-:Y:S04]  /*7ac0*/  BSSY B0, `(.L_x_181) ;  /* 0x0000022000007945 */ /* 0x000fe80003800000 */
[----:B------:R-:W-:Y:S05]  /*7ad0*/  @!P6 BRA `(.L_x_182) ;  /* 0x000000000080e947 */ /* 0x000fea0003800000 */
[----:B------:R-:W-:-:S04]  /*7ae0*/  LOP3.LUT R23, R23, 0x2, RZ, 0xfc, !PT ;  /* 0x0000000217177812 */ /* 0x000fc800078efcff */
[----:B------:R-:W-:-:S13]  /*7af0*/  ISETP.NE.AND P0, PT, R23, 0x3, PT ;  /* 0x000000031700780c */ /* 0x000fda0003f05270 */
[----:B------:R-:W-:Y:S05]  /*7b00*/  @!P0 BRA `(.L_x_183) ;  /* 0x0000000000048947 */ /* 0x000fea0003800000 */
[----:B------:R-:W-:Y:S01]  /*7b10*/  BPT.TRAP 0x1 ;  /* 0x000000040000795c */ /* 0x000fe20000300000 */
.L_x_183:
[----:B------:R-:W0:Y:S01]  /*7b20*/  S2R R5, SR_CgaCtaId ;  /* 0x0000000000057919 */ /* 0x000e220000008800 */
[----:B------:R-:W-:Y:S02]  /*7b30*/  MOV R0, 0x400 ;  /* 0x0000040000007802 */ /* 0x000fe40000000f00 */
[----:B------:R-:W-:Y:S02]  /*7b40*/  SHF.L.U32 R2, R3, 0x1f, RZ ;  /* 0x0000001f03027819 */ /* 0x000fe400000006ff */
[----:B0-----:R-:W-:-:S05]  /*7b50*/  LEA R5, R5, R0, 0x18 ;  /* 0x0000000005057211 */ /* 0x001fca00078ec0ff */
[----:B------:R-:W-:-:S04]  /*7b60*/  VIADD R5, R5, 0x18 ;  /* 0x0000001805057836 */ /* 0x000fc80000000000 */
[C---:B------:R-:W-:Y:S02]  /*7b70*/  IMAD R7, R8.reuse, 0x8, R5 ;  /* 0x0000000808077824 */ /* 0x040fe400078e0205 */
[----:B------:R-:W-:Y:S02]  /*7b80*/  VIADD R8, R8, 0x1 ;  /* 0x0000000108087836 */ /* 0x000fe40000000000 */
[----:B------:R-:W0:Y:S03]  /*7b90*/  SYNCS.PHASECHK.TRANS64.TRYWAIT P0, [R7+URZ], R2 ;  /* 0x00000002070075a7 */ /* 0x000e26000800017f */
[----:B------:R-:W-:-:S04]  /*7ba0*/  ISETP.NE.AND P1, PT, R8, 0x3, PT ;  /* 0x000000030800780c */ /* 0x000fc80003f25270 */
[----:B------:R-:W-:Y:S02]  /*7bb0*/  SEL R0, RZ, 0x1, P1 ;  /* 0x00000001ff007807 */ /* 0x000fe40000800000 */
[----:B------:R-:W-:Y:S02]  /*7bc0*/  SEL R8, R8, RZ, P1 ;  /* 0x000000ff08087207 */ /* 0x000fe40000800000 */
[----:B------:R-:W-:-:S03]  /*7bd0*/  LOP3.LUT R9, R3, R0, RZ, 0x3c, !PT ;  /* 0x0000000003097212 */ /* 0x000fc600078e3cff */
[----:B------:R-:W-:Y:S01]  /*7be0*/  IMAD R4, R8, 0x8, R5 ;  /* 0x0000000808047824 */ /* 0x000fe200078e0205 */
[----:B------:R-:W-:Y:S01]  /*7bf0*/  SHF.L.U32 R3, R9, 0x1f, RZ ;  /* 0x0000001f09037819 */ /* 0x000fe200000006ff */
[----:B0-----:R-:W-:Y:S06]  /*7c00*/  @!P0 BRA `(.L_x_184) ;  /* 0x0000000000ec8947 */ /* 0x001fec0003800000 */
.L_x_196:
[----:B------:R-:W1:Y:S01]  /*7c10*/  SYNCS.PHASECHK.TRANS64.TRYWAIT P0, [R4+URZ], R3 ;  /* 0x00000003040075a7 */ /* 0x000e62000800017f */
[----:B------:R-:W-:-:S05]  /*7c20*/  VIADD R0, R8, 0x1 ;  /* 0x0000000108007836 */ /* 0x000fca0000000000 */
[----:B------:R-:W-:-:S04]  /*7c30*/  ISETP.NE.AND P1, PT, R0, 0x3, PT ;  /* 0x000000030000780c */ /* 0x000fc80003f25270 */
[----:B0-----:R-:W-:Y:S02]  /*7c40*/  SEL R2, RZ, 0x1, P1 ;  /* 0x00000001ff027807 */ /* 0x001fe40000800000 */
[----:B------:R-:W-:Y:S02]  /*7c50*/  SEL R0, R0, RZ, P1 ;  /* 0x000000ff00007207 */ /* 0x000fe40000800000 */
[----:B------:R-:W-:Y:S01]  /*7c60*/  LOP3.LUT R2, R9, R2, RZ, 0x3c, !PT ;  /* 0x0000000209027212 */ /* 0x000fe200078e3cff */
[----:B-1----:R-:W-:Y:S06]  /*7c70*/  @!P0 BRA `(.L_x_185) ;  /* 0x0000000000e48947 */ /* 0x002fec0003800000 */
.L_x_197:
[----:B------:R-:W-:Y:S01]  /*7c80*/  IMAD R5, R0, 0x8, R5 ;  /* 0x0000000800057824 */ /* 0x000fe200078e0205 */
[----:B------:R-:W-:-:S07]  /*7c90*/  SHF.L.U32 R0, R2, 0x1f, RZ ;  /* 0x0000001f02007819 */ /* 0x000fce00000006ff */
.L_x_186:
[----:B-1----:R1:W3:Y:S02]  /*7ca0*/  SYNCS.PHASECHK.TRANS64.TRYWAIT P0, [R5+URZ], R0 ;  /* 0x00000000050075a7 */ /* 0x0022e4000800017f */
[----:B---3--:R-:W-:Y:S05]  /*7cb0*/  @!P0 NANOSLEEP.SYNCS 0x989680 ;  /* 0x009896800000895d */ /* 0x008fea0003900000 */
[----:B------:R-:W3:Y:S02]  /*7cc0*/  @!P0 SYNCS.PHASECHK.TRANS64 P0, [R5+URZ], R0 ;  /* 0x00000000050085a7 */ /* 0x000ee4000800007f */
[----:B---3--:R-:W-:Y:S05]  /*7cd0*/  @!P0 BRA `(.L_x_186) ;  /* 0xfffffffc00f08947 */ /* 0x008fea000383ffff */
.L_x_182:
[----:B------:R-:W-:Y:S05]  /*7ce0*/  BSYNC B0 ;  /* 0x0000000000007941 */ /* 0x000fea0003800000 */
.L_x_181:
[----:B------:R-:W-:Y:S05]  /*7cf0*/  EXIT ;  /* 0x000000000000794d */ /* 0x000fea0003800000 */
.L_x_19:
[----:B0-----:R-:W-:-:S04]  /*7d00*/  IMAD.U32 R3, RZ, RZ, UR43 ;  /* 0x0000002bff037e24 */ /* 0x001fc8000f8e00ff */
[----:B------:R0:W1:Y:S03]  /*7d10*/  SYNCS.PHASECHK.TRANS64.TRYWAIT P0, [R3+URZ+-0x8], R0 ;  /* 0xfffff800030075a7 */ /* 0x000066000800017f */
[----:B-1----:R-:W-:Y:S05]  /*7d20*/  @!P0 NANOSLEEP.SYNCS 0x989680 ;  /* 0x009896800000895d */ /* 0x002fea0003900000 */
[----:B------:R-:W1:Y:S02]  /*7d30*/  @!P0 SYNCS.PHASECHK.TRANS64 P0, [R3+URZ+-0x8], R0 ;  /* 0xfffff800030085a7 */ /* 0x000e64000800007f */
[----:B-1----:R-:W-:Y:S05]  /*7d40*/  @!P0 BRA `(.L_x_19) ;  /* 0xfffffffc00ec8947 */ /* 0x002fea000383ffff */
[----:B------:R-:W-:Y:S05]  /*7d50*/  BRA `(.L_x_187) ;  /* 0xffffff9800707947 */ /* 0x000fea000383ffff */
.L_x_24:
[----:B-1----:R1:W2:Y:S02]  /*7d60*/  SYNCS.PHASECHK.TRANS64.TRYWAIT P1, [R3+URZ], R0 ;  /* 0x00000000030075a7 */ /* 0x0022a4000802017f */
[----:B--2---:R-:W-:Y:S05]  /*7d70*/  @!P1 NANOSLEEP.SYNCS 0x989680 ;  /* 0x009896800000995d */ /* 0x004fea0003900000 */
[----:B------:R-:W2:Y:S02]  /*7d80*/  @!P1 SYNCS.PHASECHK.TRANS64 P1, [R3+URZ], R0 ;  /* 0x00000000030095a7 */ /* 0x000ea4000802007f */
[----:B--2---:R-:W-:Y:S05]  /*7d90*/  @!P1 BRA `(.L_x_24) ;  /* 0xfffffffc00f09947 */ /* 0x004fea000383ffff */
[----:B------:R-:W-:Y:S05]  /*7da0*/  BRA `(.L_x_23) ;  /* 0xffffff9800e47947 */ /* 0x000fea000383ffff */
.L_x_29:
[----:B-1----:R-:W-:-:S04]  /*7db0*/  IMAD.U32 R5, RZ, RZ, UR7 ;  /* 0x00000007ff057e24 */ /* 0x002fc8000f8e00ff */
[----:B------:R1:W2:Y:S03]  /*7dc0*/  SYNCS.PHASECHK.TRANS64.TRYWAIT P1, [R5+URZ], R4 ;  /* 0x00000004050075a7 */ /* 0x0002a6000802017f */
[----:B--2---:R-:W-:Y:S05]  /*7dd0*/  @!P1 NANOSLEEP.SYNCS 0x989680 ;  /* 0x009896800000995d */ /* 0x004fea0003900000 */
[----:B------:R-:W2:Y:S02]  /*7de0*/  @!P1 SYNCS.PHASECHK.TRANS64 P1, [R5+URZ], R4 ;  /* 0x00000004050095a7 */ /* 0x000ea4000802007f */
[----:B--2---:R-:W-:Y:S05]  /*7df0*/  @!P1 BRA `(.L_x_29) ;  /* 0xfffffffc00ec9947 */ /* 0x004fea000383ffff */
[----:B------:R-:W-:Y:S05]  /*7e00*/  BRA `(.L_x_28) ;  /* 0xffffffa000247947 */ /* 0x000fea000383ffff */
.L_x_35:
[----:B0-----:R-:W-:-:S04]  /*7e10*/  IMAD.U32 R3, RZ, RZ, UR43 ;  /* 0x0000002bff037e24 */ /* 0x001fc8000f8e00ff */
[----:B------:R0:W1:Y:S03]  /*7e20*/  SYNCS.PHASECHK.TRANS64.TRYWAIT P0, [R3+URZ+0x8], R0 ;  /* 0x00000800030075a7 */ /* 0x000066000800017f */
[----:B-1----:R-:W-:Y:S05]  /*7e30*/  @!P0 NANOSLEEP.SYNCS 0x989680 ;  /* 0x009896800000895d */ /* 0x002fea0003900000 */
[----:B------:R-:W1:Y:S02]  /*7e40*/  @!P0 SYNCS.PHASECHK.TRANS64 P0, [R3+URZ+0x8], R0 ;  /* 0x00000800030085a7 */ /* 0x000e64000800007f */
[----:B-1----:R-:W-:Y:S05]  /*7e50*/  @!P0 BRA `(.L_x_35) ;  /* 0xfffffffc00ec8947 */ /* 0x002fea000383ffff */
[----:B------:R-:W-:Y:S05]  /*7e60*/  BRA `(.L_x_188) ;  /* 0xffffffa400d47947 */ /* 0x000fea000383ffff */
.L_x_168:
[----:B------:R-:W-:Y:S01]  /*7e70*/  BSSY B1, `(.L_x_189) ;  /* 0x0000006000017945 */ /* 0x000fe20003800000 */
[----:B------:R-:W-:-:S07]  /*7e80*/  IMAD.MOV.U32 R15, RZ, RZ, -0x1 ;  /* 0xffffffffff0f7424 */ /* 0x000fce00078e00ff */
[----:B--2--5:R-:W-:Y:S05]  /*7e90*/  WARPSYNC.COLLECTIVE R15, `(.L_x_190) ;  /* 0x000000000f0c7348 */ /* 0x024fea0003c00000 */
[----:B------:R-:W-:Y:S02]  /*7ea0*/  ELECT P6, UR62, PT ;  /* 0x00000000003e782f */ /* 0x000fe400038c0000 */
[----:B------:R-:W-:Y:S01]  /*7eb0*/  MOV R14, UR62 ;  /* 0x0000003e000e7c02 */ /* 0x000fe20008000f00 */
[----:B--2--5:R-:W-:Y:S10]  /*7ec0*/  ENDCOLLECTIVE ;  /* 0x000000000000791b */ /* 0x024ff40003800000 */
.L_x_190:
[----:B------:R-:W-:Y:S05]  /*7ed0*/  BSYNC B1 ;  /* 0x0000000000017941 */ /* 0x000fea0003800000 */
.L_x_189:
[----:B------:R-:W-:Y:S05]  /*7ee0*/  BRA `(.L_x_191) ;  /* 0xffffffec00ec7947 */ /* 0x000fea000383ffff */
.L_x_171:
[----:B0-----:R0:W1:Y:S02]  /*7ef0*/  SYNCS.PHASECHK.TRANS64.TRYWAIT P1, [R14+URZ+0x18], R5 ;  /* 0x000018050e0075a7 */ /* 0x001064000802017f */
[----:B-1----:R-:W-:Y:S05]  /*7f00*/  @!P1 NANOSLEEP.SYNCS 0x989680 ;  /* 0x009896800000995d */ /* 0x002fea0003900000 */
[----:B------:R-:W1:Y:S02]  /*7f10*/  @!P1 SYNCS.PHASECHK.TRANS64 P1, [R14+URZ+0x18], R5 ;  /* 0x000018050e0095a7 */ /* 0x000e64000802007f */
[----:B-1----:R-:W-:Y:S05]  /*7f20*/  @!P1 BRA `(.L_x_171) ;  /* 0xfffffffc00f09947 */ /* 0x002fea000383ffff */
[----:B------:R-:W-:Y:S05]  /*7f30*/  BRA `(.L_x_192) ;  /* 0xfffffff000287947 */ /* 0x000fea000383ffff */
.L_x_180:
[----:B------:R-:W-:Y:S01]  /*7f40*/  BSSY B0, `(.L_x_193) ;  /* 0x0000006000007945 */ /* 0x000fe20003800000 */
[----:B------:R-:W-:-:S07]  /*7f50*/  IMAD.MOV.U32 R15, RZ, RZ, -0x1 ;  /* 0xffffffffff0f7424 */ /* 0x000fce00078e00ff */
[----:B--2--5:R-:W-:Y:S05]  /*7f60*/  WARPSYNC.COLLECTIVE R15, `(.L_x_194) ;  /* 0x000000000f0c7348 */ /* 0x024fea0003c00000 */
[----:B------:R-:W-:Y:S02]  /*7f70*/  ELECT P6, UR62, PT ;  /* 0x00000000003e782f */ /* 0x000fe400038c0000 */
[----:B------:R-:W-:Y:S01]  /*7f80*/  MOV R14, UR62 ;  /* 0x0000003e000e7c02 */ /* 0x000fe20008000f00 */
[----:B--2--5:R-:W-:Y:S10]  /*7f90*/  ENDCOLLECTIVE ;  /* 0x000000000000791b */ /* 0x024ff40003800000 */
.L_x_194:
[----:B------:R-:W-:Y:S05]  /*7fa0*/  BSYNC B0 ;  /* 0x0000000000007941 */ /* 0x000fea0003800000 */
.L_x_193:
[----:B------:R-:W-:Y:S05]  /*7fb0*/  BRA `(.L_x_195) ;  /* 0xfffffff800c07947 */ /* 0x000fea000383ffff */
.L_x_184:
[----:B0-----:R0:W1:Y:S02]  /*7fc0*/  SYNCS.PHASECHK.TRANS64.TRYWAIT P0, [R7+URZ], R2 ;  /* 0x00000002070075a7 */ /* 0x001064000800017f */
[----:B-1----:R-:W-:Y:S05]  /*7fd0*/  @!P0 NANOSLEEP.SYNCS 0x989680 ;  /* 0x009896800000895d */ /* 0x002fea0003900000 */
[----:B------:R-:W1:Y:S02]  /*7fe0*/  @!P0 SYNCS.PHASECHK.TRANS64 P0, [R7+URZ], R2 ;  /* 0x00000002070085a7 */ /* 0x000e64000800007f */
[----:B-1----:R-:W-:Y:S05]  /*7ff0*/  @!P0 BRA `(.L_x_184) ;  /* 0xfffffffc00f08947 */ /* 0x002fea000383ffff */
[----:B------:R-:W-:Y:S05]  /*8000*/  BRA `(.L_x_196) ;  /* 0xfffffffc00007947 */ /* 0x000fea000383ffff */
.L_x_185:
[----:B0-----:R0:W1:Y:S02]  /*8010*/  SYNCS.PHASECHK.TRANS64.TRYWAIT P0, [R4+URZ], R3 ;  /* 0x00000003040075a7 */ /* 0x001064000800017f */
[----:B-1----:R-:W-:Y:S05]  /*8020*/  @!P0 NANOSLEEP.SYNCS 0x989680 ;  /* 0x009896800000895d */ /* 0x002fea0003900000 */
[----:B------:R-:W1:Y:S02]  /*8030*/  @!P0 SYNCS.PHASECHK.TRANS64 P0, [R4+URZ], R3 ;  /* 0x00000003040085a7 */ /* 0x000e64000800007f */
[----:B-1----:R-:W-:Y:S05]  /*8040*/  @!P0 BRA `(.L_x_185) ;  /* 0xfffffffc00f08947 */ /* 0x002fea000383ffff */
[----:B------:R-:W-:Y:S05]  /*8050*/  BRA `(.L_x_197) ;  /* 0xfffffffc00087947 */ /* 0x000fea000383ffff */
.L_x_198:
[----:B------:R-:W-:-:S00]  /*8060*/  BRA `(.L_x_198) ;  /* 0xfffffffc00fc7947 */ /* 0x000fc0000383ffff */
[----:B------:R-:W-:-:S00]  /*8070*/  NOP ;  /* 0x0000000000007918 */ /* 0x000fc00000000000 */
        /* <DEDUP_REMOVED lines=8> */
.L_x_199:


//--------------------- .nv.global.init           --------------------------
	.section	.nv.global.init,"aw",@progbits
.nv.global.init:
	.type		$str$22,@object
	.size		$str$22,($str$23 - $str$22)
$str$22:
        /*0000*/ 	.byte	0x6b, 0x5f, 0x74, 0x69, 0x6c, 0x65, 0x5f, 0x63, 0x6f, 0x75, 0x6e, 0x74, 0x20, 0x3e, 0x3d, 0x20
        /*0010*/ 	.byte	0x31, 0x00
	.type		$str$23,@object
	.size		$str$23,(__unnamed_1 - $str$23)
$str$23:
        /*0012*/ 	.byte	0x2f, 0x74, 0x6d, 0x70, 0x2f, 0x63, 0x75, 0x74, 0x6c, 0x61, 0x73, 0x73, 0x5f, 0x73, 0x77, 0x65
        /*0022*/ 	.byte	0x65, 0x70, 0x5f, 0x73, 0x72, 0x63, 0x2f, 0x69, 0x6e, 0x63, 0x6c, 0x75, 0x64, 0x65, 0x2f, 0x63
        /*0032*/ 	.byte	0x75, 0x74, 0x6c, 0x61, 0x73, 0x73, 0x2f, 0x67, 0x65, 0x6d, 0x6d, 0x2f, 0x63, 0x6f, 0x6c, 0x6c
        /*0042*/ 	.byte	0x65, 0x63, 0x74, 0x69, 0x76, 0x65, 0x2f, 0x73, 0x6d, 0x39, 0x30, 0x5f, 0x6d, 0x6d, 0x61, 0x5f
        /*0052*/ 	.byte	0x74, 0x6d, 0x61, 0x5f, 0x67, 0x6d, 0x6d, 0x61, 0x5f, 0x73, 0x73, 0x5f, 0x77, 0x61, 0x72, 0x70
        /*0062*/ 	.byte	0x73, 0x70, 0x65, 0x63, 0x69, 0x61, 0x6c, 0x69, 0x7a, 0x65, 0x64, 0x2e, 0x68, 0x70, 0x70, 0x00
	.type		__unnamed_1,@object
	.size		__unnamed_1,(.L_0 - __unnamed_1)
__unnamed_1:
        /*0072*/ 	.byte	0x76, 0x6f, 0x69, 0x64, 0x20, 0x63, 0x75, 0x74, 0x6c, 0x61, 0x73, 0x73, 0x3a, 0x3a, 0x67, 0x65
        /* <DEDUP_REMOVED lines=180> */
        /*0bc2*/ 	.byte	0x5d, 0x00
.L_0:


//--------------------- .nv.shared._ZN7cutlass13device_kernelINS_4gemm6kernel13GemmUniversalIN4cute5tupleIJiiiiEEENS1_10collective13CollectiveMmaINS1_34MainloopSm90TmaGmmaWarpSpecializedILi3ENS5_IJNS4_1CILi1EEENSA_ILi2EEESB_EEENS1_32KernelTmaWarpSpecializedPingpongEEENS5_IJNSA_ILi64EEENSA_ILi128EEESH_EEENS_6half_tENS5_IJlSB_lEEESJ_SK_NS4_8TiledMMAINS4_8MMA_AtomIJNS4_4SM904GMMA26MMA_64x128x16_F32F16F16_SSILNSO_5MajorE0ELSQ_0ELNSO_7ScaleInE1ELSR_1EEEEEENS4_6LayoutINS5_IJSB_SB_SB_EEENS5_IJNSA_ILi0EEESW_SW_EEEEENS5_IJNS4_10UnderscoreESZ_SZ_EEEEENS4_23SM90_TMA_LOAD_MULTICASTENS4_14ComposedLayoutINS4_7SwizzleILi3ELi4ELi3EEENS4_18smem_ptr_flag_bitsILi16EEENSU_INS5_IJNSA_ILi8EEESG_EEENS5_IJSG_SB_EEEEEEEvNS4_8identityENS4_13SM90_TMA_LOADES1C_vS1D_EENS_8epilogue10collective6detail29Sm90TmaWarpSpecializedAdapterINS1H_15DefaultEpilogueISJ_SK_SK_NS1G_6thread17LinearCombinationISJ_Li1EffLNS1L_9ScaleType4KindE0ELNS_15FloatRoundStyleE2ESJ_EENS1_15EpilogueDefaultEEEEEvvEEEEvNT_6ParamsE --------------------------
	.section	.nv.shared._ZN7cutlass13device_kernelINS_4gemm6kernel13GemmUniversalIN4cute5tupleIJiiiiEEENS1_10collective13CollectiveMmaINS1_34MainloopSm90TmaGmmaWarpSpecializedILi3ENS5_IJNS4_1CILi1EEENSA_ILi2EEESB_EEENS1_32KernelTmaWarpSpecializedPingpongEEENS5_IJNSA_ILi64EEENSA_ILi128EEESH_EEENS_6half_tENS5_IJlSB_lEEESJ_SK_NS4_8TiledMMAINS4_8MMA_AtomIJNS4_4SM904GMMA26MMA_64x128x16_F32F16F16_SSILNSO_5MajorE0ELSQ_0ELNSO_7ScaleInE1ELSR_1EEEEEENS4_6LayoutINS5_IJSB_SB_SB_EEENS5_IJNSA_ILi0EEESW_SW_EEEEENS5_IJNS4_10UnderscoreESZ_SZ_EEEEENS4_23SM90_TMA_LOAD_MULTICASTENS4_14ComposedLayoutINS4_7SwizzleILi3ELi4ELi3EEENS4_18smem_ptr_flag_bitsILi16EEENSU_INS5_IJNSA_ILi8EEESG_EEENS5_IJSG_SB_EEEEEEEvNS4_8identityENS4_13SM90_TMA_LOADES1C_vS1D_EENS_8epilogue10collective6detail29Sm90TmaWarpSpecializedAdapterINS1H_15DefaultEpilogueISJ_SK_SK_NS1G_6thread17LinearCombinationISJ_Li1EffLNS1L_9ScaleType4KindE0ELNS_15FloatRoundStyleE2ESJ_EENS1_15EpilogueDefaultEEEEEvvEEEEvNT_6ParamsE,"aw",@nobits
	.sectionflags	@""
	.align	16
	.zero		1024


//--------------------- .nv.shared.reserved.0     --------------------------
	.section	.nv.shared.reserved.0,"aw",@nobits
	.weak		__nv_reservedSMEM_offset_0_alias
	.size		__nv_reservedSMEM_offset_0_alias, 0, 0
	.other		__nv_reservedSMEM_offset_0_alias,@"STO_CUDA_RESERVED_SHARED STV_DEFAULT"
__nv_reservedSMEM_offset_0_alias:
	.zero		0


//--------------------- .nv.global                --------------------------
	.section	.nv.global,"aw",@nobits
.nv.global:
	.type		_ZN39_INTERNAL_5818a1d1_4_k_cu_926a3020_28964cute1_E,@object
	.size		_ZN39_INTERNAL_5818a1d1_4_k_cu_926a3020_28964cute1_E,(_ZN39_INTERNAL_5818a1d1_4_k_cu_926a3020_28964cuda3std3__45__cpo6cbeginE - _ZN39_INTERNAL_5818a1d1_4_k_cu_926a3020_28964cute1_E)
_ZN39_INTERNAL_5818a1d1_4_k_cu_926a3020_28964cute1_E:
	.zero		1
	.type		_ZN39_INTERNAL_5818a1d1_4_k_cu_926a3020_28964cuda3std3__45__cpo6cbeginE,@object
	.size		_ZN39_INTERNAL_5818a1d1_4_k_cu_926a3020_28964cuda3std3__45__cpo6cbeginE,(_ZN39_INTERNAL_5818a1d1_4_k_cu_926a3020_28964cuda3std3__48in_placeE - _ZN39_INTERNAL_5818a1d1_4_k_cu_926a3020_28964cuda3std3__45__cpo6cbeginE)
_ZN39_INTERNAL_5818a1d1_4_k_cu_926a3020_28964cuda3std3__45__cpo6cbeginE:
	.zero		1
	.type		_ZN39_INTERNAL_5818a1d1_4_k_cu_926a3020_28964cuda3std3__48in_placeE,@object
	.size		_ZN39_INTERNAL_5818a1d1_4_k_cu_926a3020_28964cuda3std3__48in_placeE,(_ZN39_INTERNAL_5818a1d1_4_k_cu_926a3020_28964cuda3std6ranges3__45__cpo9iter_moveE - _ZN39_INTERNAL_5818a1d1_4_k_cu_926a3020_28964cuda3std3__48in_placeE)
_ZN39_INTERNAL_5818a1d1_4_k_cu_926a3020_28964cuda3std3__48in_placeE:
	.zero		1
	.type		_ZN39_INTERNAL_5818a1d1_4_k_cu_926a3020_28964cuda3std6ranges3__45__cpo9iter_moveE,@object
	.size		_ZN39_INTERNAL_5818a1d1_4_k_cu_926a3020_28964cuda3std6ranges3__45__cpo9iter_moveE,(_ZN39_INTERNAL_5818a1d1_4_k_cu_926a3020_28964cuda3std3__45__cpo5beginE - _ZN39_INTERNAL_5818a1d1_4_k_cu_926a3020_28964cuda3std6ranges3__45__cpo9iter_moveE)
_ZN39_INTERNAL_5818a1d1_4_k_cu_926a3020_28964cuda3std6ranges3__45__cpo9iter_moveE:
	.zero		1
	.type		_ZN39_INTERNAL_5818a1d1_4_k_cu_926a3020_28964cuda3std3__45__cpo5beginE,@object
	.size		_ZN39_INTERNAL_5818a1d1_4_k_cu_926a3020_28964cuda3std3__45__cpo5beginE,(_ZN39_INTERNAL_5818a1d1_4_k_cu_926a3020_28964cuda3std3__441_GLOBAL__N__5818a1d1_4_k_cu_926a3020_28966ignoreE - _ZN39_INTERNAL_5818a1d1_4_k_cu_926a3020_28964cuda3std3__45__cpo5beginE)
_ZN39_INTERNAL_5818a1d1_4_k_cu_926a3020_28964cuda3std3__45__cpo5beginE:
	.zero		1
	.type		_ZN39_INTERNAL_5818a1d1_4_k_cu_926a3020_28964cuda3std3__441_GLOBAL__N__5818a1d1_4_k_cu_926a3020_28966ignoreE,@object
	.size		_ZN39_INTERNAL_5818a1d1_4_k_cu_926a3020_28964cuda3std3__441_GLOBAL__N__5818a1d1_4_k_cu_926a3020_28966ignoreE,(_ZN39_INTERNAL_5818a1d1_4_k_cu_926a3020_28964cute7productE - _ZN39_INTERNAL_5818a1d1_4_k_cu_926a3020_28964cuda3std3__441_GLOBAL__N__5818a1d1_4_k_cu_926a3020_28966ignoreE)
_ZN39_INTERNAL_5818a1d1_4_k_cu_926a3020_28964cuda3std3__441_GLOBAL__N__5818a1d1_4_k_cu_926a3020_28966ignoreE:
	.zero		1
	.type		_ZN39_INTERNAL_5818a1d1_4_k_cu_926a3020_28964cute7productE,@object
	.size		_ZN39_INTERNAL_5818a1d1_4_k_cu_926a3020_28964cute7productE,(_ZN39_INTERNAL_5818a1d1_4_k_cu_926a3020_28964cuda3std3__45__cpo3endE - _ZN39_INTERNAL_5818a1d1_4_k_cu_926a3020_28964cute7productE)
_ZN39_INTERNAL_5818a1d1_4_k_cu_926a3020_28964cute7productE:
	.zero		1
	.type		_ZN39_INTERNAL_5818a1d1_4_k_cu_926a3020_28964cuda3std3__45__cpo3endE,@object
	.size		_ZN39_INTERNAL_5818a1d1_4_k_cu_926a3020_28964cuda3std3__45__cpo3endE,(_ZN39_INTERNAL_5818a1d1_4_k_cu_926a3020_28964cuda3std3__419piecewise_constructE - _ZN39_INTERNAL_5818a1d1_4_k_cu_926a3020_28964cuda3std3__45__cpo3endE)
_ZN39_INTERNAL_5818a1d1_4_k_cu_926a3020_28964cuda3std3__45__cpo3endE:
	.zero		1
	.type		_ZN39_INTERNAL_5818a1d1_4_k_cu_926a3020_28964cuda3std3__419piecewise_constructE,@object
	.size		_ZN39_INTERNAL_5818a1d1_4_k_cu_926a3020_28964cuda3std3__419piecewise_constructE,(_ZN39_INTERNAL_5818a1d1_4_k_cu_926a3020_28964cuda3std3__45__cpo4cendE - _ZN39_INTERNAL_5818a1d1_4_k_cu_926a3020_28964cuda3std3__419piecewise_constructE)
_ZN39_INTERNAL_5818a1d1_4_k_cu_926a3020_28964cuda3std3__419piecewise_constructE:
	.zero		1
	.type		_ZN39_INTERNAL_5818a1d1_4_k_cu_926a3020_28964cuda3std3__45__cpo4cendE,@object
	.size		_ZN39_INTERNAL_5818a1d1_4_k_cu_926a3020_28964cuda3std3__45__cpo4cendE,(_ZN39_INTERNAL_5818a1d1_4_k_cu_926a3020_28964cuda3std6ranges3__45__cpo4swapE - _ZN39_INTERNAL_5818a1d1_4_k_cu_926a3020_28964cuda3std3__45__cpo4cendE)
_ZN39_INTERNAL_5818a1d1_4_k_cu_926a3020_28964cuda3std3__45__cpo4cendE:
	.zero		1
	.type		_ZN39_INTERNAL_5818a1d1_4_k_cu_926a3020_28964cuda3std6ranges3__45__cpo4swapE,@object
	.size		_ZN39_INTERNAL_5818a1d1_4_k_cu_926a3020_28964cuda3std6ranges3__45__cpo4swapE,(.L_8 - _ZN39_INTERNAL_5818a1d1_4_k_cu_926a3020_28964cuda3std6ranges3__45__cpo4swapE)
_ZN39_INTERNAL_5818a1d1_4_k_cu_926a3020_28964cuda3std6ranges3__45__cpo4swapE:
	.zero		1
.L_8:


//--------------------- .nv.constant0._ZN7cutlass13device_kernelINS_4gemm6kernel13GemmUniversalIN4cute5tupleIJiiiiEEENS1_10collective13CollectiveMmaINS1_34MainloopSm90TmaGmmaWarpSpecializedILi3ENS5_IJNS4_1CILi1EEENSA_ILi2EEESB_EEENS1_32KernelTmaWarpSpecializedPingpongEEENS5_IJNSA_ILi64EEENSA_ILi128EEESH_EEENS_6half_tENS5_IJlSB_lEEESJ_SK_NS4_8TiledMMAINS4_8MMA_AtomIJNS4_4SM904GMMA26MMA_64x128x16_F32F16F16_SSILNSO_5MajorE0ELSQ_0ELNSO_7ScaleInE1ELSR_1EEEEEENS4_6LayoutINS5_IJSB_SB_SB_EEENS5_IJNSA_ILi0EEESW_SW_EEEEENS5_IJNS4_10UnderscoreESZ_SZ_EEEEENS4_23SM90_TMA_LOAD_MULTICASTENS4_14ComposedLayoutINS4_7SwizzleILi3ELi4ELi3EEENS4_18smem_ptr_flag_bitsILi16EEENSU_INS5_IJNSA_ILi8EEESG_EEENS5_IJSG_SB_EEEEEEEvNS4_8identityENS4_13SM90_TMA_LOADES1C_vS1D_EENS_8epilogue10collective6detail29Sm90TmaWarpSpecializedAdapterINS1H_15DefaultEpilogueISJ_SK_SK_NS1G_6thread17LinearCombinationISJ_Li1EffLNS1L_9ScaleType4KindE0ELNS_15FloatRoundStyleE2ESJ_EENS1_15EpilogueDefaultEEEEEvvEEEEvNT_6ParamsE --------------------------
	.section	.nv.constant0._ZN7cutlass13device_kernelINS_4gemm6kernel13GemmUniversalIN4cute5tupleIJiiiiEEENS1_10collective13CollectiveMmaINS1_34MainloopSm90TmaGmmaWarpSpecializedILi3ENS5_IJNS4_1CILi1EEENSA_ILi2EEESB_EEENS1_32KernelTmaWarpSpecializedPingpongEEENS5_IJNSA_ILi64EEENSA_ILi128EEESH_EEENS_6half_tENS5_IJlSB_lEEESJ_SK_NS4_8TiledMMAINS4_8MMA_AtomIJNS4_4SM904GMMA26MMA_64x128x16_F32F16F16_SSILNSO_5MajorE0ELSQ_0ELNSO_7ScaleInE1ELSR_1EEEEEENS4_6LayoutINS5_IJSB_SB_SB_EEENS5_IJNSA_ILi0EEESW_SW_EEEEENS5_IJNS4_10UnderscoreESZ_SZ_EEEEENS4_23SM90_TMA_LOAD_MULTICASTENS4_14ComposedLayoutINS4_7SwizzleILi3ELi4ELi3EEENS4_18smem_ptr_flag_bitsILi16EEENSU_INS5_IJNSA_ILi8EEESG_EEENS5_IJSG_SB_EEEEEEEvNS4_8identityENS4_13SM90_TMA_LOADES1C_vS1D_EENS_8epilogue10collective6detail29Sm90TmaWarpSpecializedAdapterINS1H_15DefaultEpilogueISJ_SK_SK_NS1G_6thread17LinearCombinationISJ_Li1EffLNS1L_9ScaleType4KindE0ELNS_15FloatRoundStyleE2ESJ_EENS1_15EpilogueDefaultEEEEEvvEEEEvNT_6ParamsE,"a",@progbits
	.sectionflags	@""
	.align	4
.nv.constant0._ZN7cutlass13device_kernelINS_4gemm6kernel13GemmUniversalIN4cute5tupleIJiiiiEEENS1_10collective13CollectiveMmaINS1_34MainloopSm90TmaGmmaWarpSpecializedILi3ENS5_IJNS4_1CILi1EEENSA_ILi2EEESB_EEENS1_32KernelTmaWarpSpecializedPingpongEEENS5_IJNSA_ILi64EEENSA_ILi128EEESH_EEENS_6half_tENS5_IJlSB_lEEESJ_SK_NS4_8TiledMMAINS4_8MMA_AtomIJNS4_4SM904GMMA26MMA_64x128x16_F32F16F16_SSILNSO_5MajorE0ELSQ_0ELNSO_7ScaleInE1ELSR_1EEEEEENS4_6LayoutINS5_IJSB_SB_SB_EEENS5_IJNSA_ILi0EEESW_SW_EEEEENS5_IJNS4_10UnderscoreESZ_SZ_EEEEENS4_23SM90_TMA_LOAD_MULTICASTENS4_14ComposedLayoutINS4_7SwizzleILi3ELi4ELi3EEENS4_18smem_ptr_flag_bitsILi16EEENSU_INS5_IJNSA_ILi8EEESG_EEENS5_IJSG_SB_EEEEEEEvNS4_8identityENS4_13SM90_TMA_LOADES1C_vS1D_EENS_8epilogue10collective6detail29Sm90TmaWarpSpecializedAdapterINS1H_15DefaultEpilogueISJ_SK_SK_NS1G_6thread17LinearCombinationISJ_Li1EffLNS1L_9ScaleType4KindE0ELNS_15FloatRoundStyleE2ESJ_EENS1_15EpilogueDefaultEEEEEvvEEEEvNT_6ParamsE:
	.zero		1664


//--------------------- SYMBOLS --------------------------

	.type		.nv.reservedSmem.offset0,@object
	.size		.nv.reservedSmem.offset0,0x4
	.type		__assertfail,@function
